//
// Generated by NVIDIA NVVM Compiler
//
// Compiler Build ID: CL-36424714
// Cuda compilation tools, release 13.0, V13.0.88
// Based on NVVM 20.0.0
//

.version 9.0
.target sm_100
.address_size 64

	// .globl	_Z17initialize_parentPii
// _ZZ9hook_evenPiP4EdgeiPbS2_E10block_flag has been demoted
// _ZZ8hook_oddPiP4EdgeiPbS2_E10block_flag has been demoted
// _ZZ15pointer_jumpingPiiPbE10block_flag has been demoted
// _ZZ20root_pointer_jumpingPiS_iPbE10block_flag has been demoted
// _ZZ19process_cross_edgesPiP4EdgeiPbS2_E10block_flag has been demoted
.global .align 1 .b8 _ZN34_INTERNAL_49a27f86_4_k_cu_258c562a4cuda3std3__45__cpo5beginE[1];
.global .align 1 .b8 _ZN34_INTERNAL_49a27f86_4_k_cu_258c562a4cuda3std3__45__cpo3endE[1];
.global .align 1 .b8 _ZN34_INTERNAL_49a27f86_4_k_cu_258c562a4cuda3std3__45__cpo6cbeginE[1];
.global .align 1 .b8 _ZN34_INTERNAL_49a27f86_4_k_cu_258c562a4cuda3std3__45__cpo4cendE[1];
.global .align 1 .b8 _ZN34_INTERNAL_49a27f86_4_k_cu_258c562a4cuda3std3__45__cpo6rbeginE[1];
.global .align 1 .b8 _ZN34_INTERNAL_49a27f86_4_k_cu_258c562a4cuda3std3__45__cpo4rendE[1];
.global .align 1 .b8 _ZN34_INTERNAL_49a27f86_4_k_cu_258c562a4cuda3std3__45__cpo7crbeginE[1];
.global .align 1 .b8 _ZN34_INTERNAL_49a27f86_4_k_cu_258c562a4cuda3std3__45__cpo5crendE[1];
.global .align 1 .b8 _ZN34_INTERNAL_49a27f86_4_k_cu_258c562a4cuda3std3__436_GLOBAL__N__49a27f86_4_k_cu_258c562a6ignoreE[1];
.global .align 1 .b8 _ZN34_INTERNAL_49a27f86_4_k_cu_258c562a4cuda3std3__419piecewise_constructE[1];
.global .align 1 .b8 _ZN34_INTERNAL_49a27f86_4_k_cu_258c562a4cuda3std3__48in_placeE[1];
.global .align 1 .b8 _ZN34_INTERNAL_49a27f86_4_k_cu_258c562a4cuda3std3__420unreachable_sentinelE[1];
.global .align 1 .b8 _ZN34_INTERNAL_49a27f86_4_k_cu_258c562a4cuda3std3__47nulloptE[1];
.global .align 1 .b8 _ZN34_INTERNAL_49a27f86_4_k_cu_258c562a4cuda3std3__48unexpectE[1];
.global .align 1 .b8 _ZN34_INTERNAL_49a27f86_4_k_cu_258c562a4cuda3std6ranges3__45__cpo4swapE[1];
.global .align 1 .b8 _ZN34_INTERNAL_49a27f86_4_k_cu_258c562a4cuda3std6ranges3__45__cpo9iter_moveE[1];
.global .align 1 .b8 _ZN34_INTERNAL_49a27f86_4_k_cu_258c562a4cuda3std6ranges3__45__cpo5beginE[1];
.global .align 1 .b8 _ZN34_INTERNAL_49a27f86_4_k_cu_258c562a4cuda3std6ranges3__45__cpo3endE[1];
.global .align 1 .b8 _ZN34_INTERNAL_49a27f86_4_k_cu_258c562a4cuda3std6ranges3__45__cpo6cbeginE[1];
.global .align 1 .b8 _ZN34_INTERNAL_49a27f86_4_k_cu_258c562a4cuda3std6ranges3__45__cpo4cendE[1];
.global .align 1 .b8 _ZN34_INTERNAL_49a27f86_4_k_cu_258c562a4cuda3std6ranges3__45__cpo7advanceE[1];
.global .align 1 .b8 _ZN34_INTERNAL_49a27f86_4_k_cu_258c562a4cuda3std6ranges3__45__cpo9iter_swapE[1];
.global .align 1 .b8 _ZN34_INTERNAL_49a27f86_4_k_cu_258c562a4cuda3std6ranges3__45__cpo4nextE[1];
.global .align 1 .b8 _ZN34_INTERNAL_49a27f86_4_k_cu_258c562a4cuda3std6ranges3__45__cpo4prevE[1];
.global .align 1 .b8 _ZN34_INTERNAL_49a27f86_4_k_cu_258c562a4cuda3std6ranges3__45__cpo4dataE[1];
.global .align 1 .b8 _ZN34_INTERNAL_49a27f86_4_k_cu_258c562a4cuda3std6ranges3__45__cpo5cdataE[1];
.global .align 1 .b8 _ZN34_INTERNAL_49a27f86_4_k_cu_258c562a4cuda3std6ranges3__45__cpo4sizeE[1];
.global .align 1 .b8 _ZN34_INTERNAL_49a27f86_4_k_cu_258c562a4cuda3std6ranges3__45__cpo5ssizeE[1];
.global .align 1 .b8 _ZN34_INTERNAL_49a27f86_4_k_cu_258c562a4cuda3std6ranges3__45__cpo8distanceE[1];
.global .align 1 .b8 _ZN34_INTERNAL_49a27f86_4_k_cu_258c562a6thrust24THRUST_300001_SM_1000_NS8cuda_cub3parE[1];
.global .align 1 .b8 _ZN34_INTERNAL_49a27f86_4_k_cu_258c562a6thrust24THRUST_300001_SM_1000_NS8cuda_cub10par_nosyncE[1];
.global .align 1 .b8 _ZN34_INTERNAL_49a27f86_4_k_cu_258c562a6thrust24THRUST_300001_SM_1000_NS6system6detail10sequential3seqE[1];
.global .align 1 .b8 _ZN34_INTERNAL_49a27f86_4_k_cu_258c562a6thrust24THRUST_300001_SM_1000_NS12placeholders2_1E[1];
.global .align 1 .b8 _ZN34_INTERNAL_49a27f86_4_k_cu_258c562a6thrust24THRUST_300001_SM_1000_NS12placeholders2_2E[1];
.global .align 1 .b8 _ZN34_INTERNAL_49a27f86_4_k_cu_258c562a6thrust24THRUST_300001_SM_1000_NS12placeholders2_3E[1];
.global .align 1 .b8 _ZN34_INTERNAL_49a27f86_4_k_cu_258c562a6thrust24THRUST_300001_SM_1000_NS12placeholders2_4E[1];
.global .align 1 .b8 _ZN34_INTERNAL_49a27f86_4_k_cu_258c562a6thrust24THRUST_300001_SM_1000_NS12placeholders2_5E[1];
.global .align 1 .b8 _ZN34_INTERNAL_49a27f86_4_k_cu_258c562a6thrust24THRUST_300001_SM_1000_NS12placeholders2_6E[1];
.global .align 1 .b8 _ZN34_INTERNAL_49a27f86_4_k_cu_258c562a6thrust24THRUST_300001_SM_1000_NS12placeholders2_7E[1];
.global .align 1 .b8 _ZN34_INTERNAL_49a27f86_4_k_cu_258c562a6thrust24THRUST_300001_SM_1000_NS12placeholders2_8E[1];
.global .align 1 .b8 _ZN34_INTERNAL_49a27f86_4_k_cu_258c562a6thrust24THRUST_300001_SM_1000_NS12placeholders2_9E[1];
.global .align 1 .b8 _ZN34_INTERNAL_49a27f86_4_k_cu_258c562a6thrust24THRUST_300001_SM_1000_NS12placeholders3_10E[1];
.global .align 1 .b8 _ZN34_INTERNAL_49a27f86_4_k_cu_258c562a6thrust24THRUST_300001_SM_1000_NS3seqE[1];

.visible .entry _Z17initialize_parentPii(
	.param .u64 .ptr .align 1 _Z17initialize_parentPii_param_0,
	.param .u32 _Z17initialize_parentPii_param_1
)
{
	.reg .pred 	%p<2>;
	.reg .b32 	%r<6>;
	.reg .b64 	%rd<5>;

	ld.param.u64 	%rd1, [_Z17initialize_parentPii_param_0];
	ld.param.u32 	%r2, [_Z17initialize_parentPii_param_1];
	mov.u32 	%r3, %ctaid.x;
	mov.u32 	%r4, %ntid.x;
	mov.u32 	%r5, %tid.x;
	mad.lo.s32 	%r1, %r3, %r4, %r5;
	setp.ge.s32 	%p1, %r1, %r2;
	@%p1 bra 	$L__BB0_2;
	cvta.to.global.u64 	%rd2, %rd1;
	mul.wide.s32 	%rd3, %r1, 4;
	add.s64 	%rd4, %rd2, %rd3;
	st.global.u32 	[%rd4], %r1;
$L__BB0_2:
	ret;

}
	// .globl	_Z23initialize_active_edgesPbi
.visible .entry _Z23initialize_active_edgesPbi(
	.param .u64 .ptr .align 1 _Z23initialize_active_edgesPbi_param_0,
	.param .u32 _Z23initialize_active_edgesPbi_param_1
)
{
	.reg .pred 	%p<2>;
	.reg .b16 	%rs<2>;
	.reg .b32 	%r<6>;
	.reg .b64 	%rd<5>;

	ld.param.u64 	%rd1, [_Z23initialize_active_edgesPbi_param_0];
	ld.param.u32 	%r2, [_Z23initialize_active_edgesPbi_param_1];
	mov.u32 	%r3, %ctaid.x;
	mov.u32 	%r4, %ntid.x;
	mov.u32 	%r5, %tid.x;
	mad.lo.s32 	%r1, %r3, %r4, %r5;
	setp.ge.s32 	%p1, %r1, %r2;
	@%p1 bra 	$L__BB1_2;
	cvta.to.global.u64 	%rd2, %rd1;
	cvt.s64.s32 	%rd3, %r1;
	add.s64 	%rd4, %rd2, %rd3;
	mov.b16 	%rs1, 1;
	st.global.u8 	[%rd4], %rs1;
$L__BB1_2:
	ret;

}
	// .globl	_Z10accumulateP4EdgePbPii
.visible .entry _Z10accumulateP4EdgePbPii(
	.param .u64 .ptr .align 1 _Z10accumulateP4EdgePbPii_param_0,
	.param .u64 .ptr .align 1 _Z10accumulateP4EdgePbPii_param_1,
	.param .u64 .ptr .align 1 _Z10accumulateP4EdgePbPii_param_2,
	.param .u32 _Z10accumulateP4EdgePbPii_param_3
)
{
	.reg .pred 	%p<4>;
	.reg .b16 	%rs<2>;
	.reg .b32 	%r<7>;
	.reg .b64 	%rd<20>;

	ld.param.u64 	%rd7, [_Z10accumulateP4EdgePbPii_param_0];
	ld.param.u64 	%rd4, [_Z10accumulateP4EdgePbPii_param_1];
	ld.param.u64 	%rd5, [_Z10accumulateP4EdgePbPii_param_2];
	ld.param.u32 	%r2, [_Z10accumulateP4EdgePbPii_param_3];
	cvta.to.global.u64 	%rd1, %rd7;
	mov.u32 	%r3, %ctaid.x;
	mov.u32 	%r4, %ntid.x;
	mov.u32 	%r5, %tid.x;
	mad.lo.s32 	%r1, %r3, %r4, %r5;
	setp.ge.s32 	%p1, %r1, %r2;
	mov.b64 	%rd19, 0;
	@%p1 bra 	$L__BB2_3;
	cvta.to.global.u64 	%rd9, %rd4;
	cvt.s64.s32 	%rd10, %r1;
	add.s64 	%rd11, %rd9, %rd10;
	ld.global.u8 	%rs1, [%rd11];
	setp.eq.s16 	%p2, %rs1, 0;
	@%p2 bra 	$L__BB2_3;
	mul.wide.s32 	%rd12, %r1, 8;
	add.s64 	%rd13, %rd1, %rd12;
	ld.global.u64 	%rd19, [%rd13];
$L__BB2_3:
	bar.sync 	0;
	setp.eq.s64 	%p3, %rd19, 0;
	@%p3 bra 	$L__BB2_5;
	cvta.to.global.u64 	%rd14, %rd5;
	mul.wide.s32 	%rd15, %r1, 4;
	add.s64 	%rd16, %rd14, %rd15;
	ld.global.u32 	%r6, [%rd16];
	mul.wide.s32 	%rd17, %r6, 8;
	add.s64 	%rd18, %rd1, %rd17;
	st.global.u64 	[%rd18], %rd19;
$L__BB2_5:
	ret;

}
	// .globl	_Z13update_statesPiS_i
.visible .entry _Z13update_statesPiS_i(
	.param .u64 .ptr .align 1 _Z13update_statesPiS_i_param_0,
	.param .u64 .ptr .align 1 _Z13update_statesPiS_i_param_1,
	.param .u32 _Z13update_statesPiS_i_param_2
)
{
	.reg .pred 	%p<3>;
	.reg .b32 	%r<8>;
	.reg .b64 	%rd<8>;

	ld.param.u64 	%rd1, [_Z13update_statesPiS_i_param_0];
	ld.param.u64 	%rd2, [_Z13update_statesPiS_i_param_1];
	ld.param.u32 	%r2, [_Z13update_statesPiS_i_param_2];
	mov.u32 	%r3, %ctaid.x;
	mov.u32 	%r4, %ntid.x;
	mov.u32 	%r5, %tid.x;
	mad.lo.s32 	%r1, %r3, %r4, %r5;
	setp.ge.s32 	%p1, %r1, %r2;
	@%p1 bra 	$L__BB3_2;
	cvta.to.global.u64 	%rd3, %rd1;
	cvta.to.global.u64 	%rd4, %rd2;
	mul.wide.s32 	%rd5, %r1, 4;
	add.s64 	%rd6, %rd3, %rd5;
	ld.global.u32 	%r6, [%rd6];
	setp.ne.s32 	%p2, %r6, %r1;
	selp.u32 	%r7, 1, 0, %p2;
	add.s64 	%rd7, %rd4, %rd5;
	st.global.u32 	[%rd7], %r7;
$L__BB3_2:
	ret;

}
	// .globl	_Z9hook_initPiP4Edgei
.visible .entry _Z9hook_initPiP4Edgei(
	.param .u64 .ptr .align 1 _Z9hook_initPiP4Edgei_param_0,
	.param .u64 .ptr .align 1 _Z9hook_initPiP4Edgei_param_1,
	.param .u32 _Z9hook_initPiP4Edgei_param_2
)
{
	.reg .pred 	%p<2>;
	.reg .b32 	%r<10>;
	.reg .b64 	%rd<10>;

	ld.param.u64 	%rd1, [_Z9hook_initPiP4Edgei_param_0];
	ld.param.u64 	%rd2, [_Z9hook_initPiP4Edgei_param_1];
	ld.param.u32 	%r2, [_Z9hook_initPiP4Edgei_param_2];
	mov.u32 	%r3, %ctaid.x;
	mov.u32 	%r4, %ntid.x;
	mov.u32 	%r5, %tid.x;
	mad.lo.s32 	%r1, %r3, %r4, %r5;
	setp.ge.s32 	%p1, %r1, %r2;
	@%p1 bra 	$L__BB4_2;
	cvta.to.global.u64 	%rd3, %rd2;
	cvta.to.global.u64 	%rd4, %rd1;
	mul.wide.s32 	%rd5, %r1, 8;
	add.s64 	%rd6, %rd3, %rd5;
	ld.global.u64 	%rd7, [%rd6];
	cvt.u32.u64 	%r6, %rd7;
	{ .reg .b32 tmp; mov.b64 {tmp, %r7}, %rd7; }
	max.s32 	%r8, %r7, %r6;
	min.s32 	%r9, %r7, %r6;
	mul.wide.s32 	%rd8, %r8, 4;
	add.s64 	%rd9, %rd4, %rd8;
	st.global.u32 	[%rd9], %r9;
$L__BB4_2:
	ret;

}
	// .globl	_Z9hook_evenPiP4EdgeiPbS2_
.visible .entry _Z9hook_evenPiP4EdgeiPbS2_(
	.param .u64 .ptr .align 1 _Z9hook_evenPiP4EdgeiPbS2__param_0,
	.param .u64 .ptr .align 1 _Z9hook_evenPiP4EdgeiPbS2__param_1,
	.param .u32 _Z9hook_evenPiP4EdgeiPbS2__param_2,
	.param .u64 .ptr .align 1 _Z9hook_evenPiP4EdgeiPbS2__param_3,
	.param .u64 .ptr .align 1 _Z9hook_evenPiP4EdgeiPbS2__param_4
)
{
	.reg .pred 	%p<8>;
	.reg .b16 	%rs<9>;
	.reg .b32 	%r<10>;
	.reg .b64 	%rd<22>;
	// demoted variable
	.shared .align 1 .u8 _ZZ9hook_evenPiP4EdgeiPbS2_E10block_flag;
	ld.param.u64 	%rd6, [_Z9hook_evenPiP4EdgeiPbS2__param_0];
	ld.param.u64 	%rd3, [_Z9hook_evenPiP4EdgeiPbS2__param_1];
	ld.param.u32 	%r5, [_Z9hook_evenPiP4EdgeiPbS2__param_2];
	ld.param.u64 	%rd4, [_Z9hook_evenPiP4EdgeiPbS2__param_3];
	ld.param.u64 	%rd5, [_Z9hook_evenPiP4EdgeiPbS2__param_4];
	cvta.to.global.u64 	%rd1, %rd6;
	mov.u32 	%r6, %ctaid.x;
	mov.u32 	%r1, %tid.x;
	mov.u32 	%r7, %ntid.x;
	mad.lo.s32 	%r2, %r6, %r7, %r1;
	setp.ne.s32 	%p1, %r1, 0;
	@%p1 bra 	$L__BB5_2;
	mov.b16 	%rs1, 0;
	st.shared.u8 	[_ZZ9hook_evenPiP4EdgeiPbS2_E10block_flag], %rs1;
$L__BB5_2:
	bar.sync 	0;
	setp.ge.s32 	%p2, %r2, %r5;
	@%p2 bra 	$L__BB5_7;
	cvt.s64.s32 	%rd7, %r2;
	cvta.to.global.u64 	%rd8, %rd5;
	add.s64 	%rd2, %rd8, %rd7;
	ld.global.u8 	%rs2, [%rd2];
	setp.eq.s16 	%p3, %rs2, 0;
	@%p3 bra 	$L__BB5_7;
	cvta.to.global.u64 	%rd9, %rd3;
	mul.wide.s32 	%rd10, %r2, 8;
	add.s64 	%rd11, %rd9, %rd10;
	ld.global.u64 	%rd12, [%rd11];
	shr.s64 	%rd13, %rd12, 32;
	shl.b64 	%rd14, %rd13, 2;
	add.s64 	%rd15, %rd1, %rd14;
	ld.global.u32 	%r3, [%rd15];
	shl.b64 	%rd16, %rd12, 32;
	shr.s64 	%rd17, %rd16, 30;
	add.s64 	%rd18, %rd1, %rd17;
	ld.global.u32 	%r4, [%rd18];
	setp.ne.s32 	%p4, %r3, %r4;
	@%p4 bra 	$L__BB5_6;
	mov.b16 	%rs4, 0;
	st.global.u8 	[%rd2], %rs4;
	bra.uni 	$L__BB5_7;
$L__BB5_6:
	min.s32 	%r8, %r3, %r4;
	mul.wide.s32 	%rd19, %r8, 4;
	add.s64 	%rd20, %rd1, %rd19;
	max.s32 	%r9, %r3, %r4;
	st.global.u32 	[%rd20], %r9;
	mov.b16 	%rs3, 1;
	st.shared.u8 	[_ZZ9hook_evenPiP4EdgeiPbS2_E10block_flag], %rs3;
$L__BB5_7:
	setp.ne.s32 	%p5, %r1, 0;
	bar.sync 	0;
	ld.shared.u8 	%rs5, [_ZZ9hook_evenPiP4EdgeiPbS2_E10block_flag];
	setp.eq.s16 	%p6, %rs5, 0;
	or.pred  	%p7, %p5, %p6;
	@%p7 bra 	$L__BB5_9;
	cvta.to.global.u64 	%rd21, %rd4;
	mov.b16 	%rs8, 1;
	st.global.u8 	[%rd21], %rs8;
$L__BB5_9:
	ret;

}
	// .globl	_Z8hook_oddPiP4EdgeiPbS2_
.visible .entry _Z8hook_oddPiP4EdgeiPbS2_(
	.param .u64 .ptr .align 1 _Z8hook_oddPiP4EdgeiPbS2__param_0,
	.param .u64 .ptr .align 1 _Z8hook_oddPiP4EdgeiPbS2__param_1,
	.param .u32 _Z8hook_oddPiP4EdgeiPbS2__param_2,
	.param .u64 .ptr .align 1 _Z8hook_oddPiP4EdgeiPbS2__param_3,
	.param .u64 .ptr .align 1 _Z8hook_oddPiP4EdgeiPbS2__param_4
)
{
	.reg .pred 	%p<8>;
	.reg .b16 	%rs<9>;
	.reg .b32 	%r<10>;
	.reg .b64 	%rd<22>;
	// demoted variable
	.shared .align 1 .u8 _ZZ8hook_oddPiP4EdgeiPbS2_E10block_flag;
	ld.param.u64 	%rd6, [_Z8hook_oddPiP4EdgeiPbS2__param_0];
	ld.param.u64 	%rd3, [_Z8hook_oddPiP4EdgeiPbS2__param_1];
	ld.param.u32 	%r5, [_Z8hook_oddPiP4EdgeiPbS2__param_2];
	ld.param.u64 	%rd4, [_Z8hook_oddPiP4EdgeiPbS2__param_3];
	ld.param.u64 	%rd5, [_Z8hook_oddPiP4EdgeiPbS2__param_4];
	cvta.to.global.u64 	%rd1, %rd6;
	mov.u32 	%r6, %ctaid.x;
	mov.u32 	%r1, %tid.x;
	mov.u32 	%r7, %ntid.x;
	mad.lo.s32 	%r2, %r6, %r7, %r1;
	setp.ne.s32 	%p1, %r1, 0;
	@%p1 bra 	$L__BB6_2;
	mov.b16 	%rs1, 0;
	st.shared.u8 	[_ZZ8hook_oddPiP4EdgeiPbS2_E10block_flag], %rs1;
$L__BB6_2:
	bar.sync 	0;
	setp.ge.s32 	%p2, %r2, %r5;
	@%p2 bra 	$L__BB6_7;
	cvt.s64.s32 	%rd7, %r2;
	cvta.to.global.u64 	%rd8, %rd5;
	add.s64 	%rd2, %rd8, %rd7;
	ld.global.u8 	%rs2, [%rd2];
	setp.eq.s16 	%p3, %rs2, 0;
	@%p3 bra 	$L__BB6_7;
	cvta.to.global.u64 	%rd9, %rd3;
	mul.wide.s32 	%rd10, %r2, 8;
	add.s64 	%rd11, %rd9, %rd10;
	ld.global.u64 	%rd12, [%rd11];
	shr.s64 	%rd13, %rd12, 32;
	shl.b64 	%rd14, %rd13, 2;
	add.s64 	%rd15, %rd1, %rd14;
	ld.global.u32 	%r3, [%rd15];
	shl.b64 	%rd16, %rd12, 32;
	shr.s64 	%rd17, %rd16, 30;
	add.s64 	%rd18, %rd1, %rd17;
	ld.global.u32 	%r4, [%rd18];
	setp.ne.s32 	%p4, %r3, %r4;
	@%p4 bra 	$L__BB6_6;
	mov.b16 	%rs4, 0;
	st.global.u8 	[%rd2], %rs4;
	bra.uni 	$L__BB6_7;
$L__BB6_6:
	max.s32 	%r8, %r3, %r4;
	mul.wide.s32 	%rd19, %r8, 4;
	add.s64 	%rd20, %rd1, %rd19;
	min.s32 	%r9, %r3, %r4;
	st.global.u32 	[%rd20], %r9;
	mov.b16 	%rs3, 1;
	st.shared.u8 	[_ZZ8hook_oddPiP4EdgeiPbS2_E10block_flag], %rs3;
$L__BB6_7:
	setp.ne.s32 	%p5, %r1, 0;
	bar.sync 	0;
	ld.shared.u8 	%rs5, [_ZZ8hook_oddPiP4EdgeiPbS2_E10block_flag];
	setp.eq.s16 	%p6, %rs5, 0;
	or.pred  	%p7, %p5, %p6;
	@%p7 bra 	$L__BB6_9;
	cvta.to.global.u64 	%rd21, %rd4;
	mov.b16 	%rs8, 1;
	st.global.u8 	[%rd21], %rs8;
$L__BB6_9:
	ret;

}
	// .globl	_Z15pointer_jumpingPiiPb
.visible .entry _Z15pointer_jumpingPiiPb(
	.param .u64 .ptr .align 1 _Z15pointer_jumpingPiiPb_param_0,
	.param .u32 _Z15pointer_jumpingPiiPb_param_1,
	.param .u64 .ptr .align 1 _Z15pointer_jumpingPiiPb_param_2
)
{
	.reg .pred 	%p<7>;
	.reg .b16 	%rs<7>;
	.reg .b32 	%r<8>;
	.reg .b64 	%rd<9>;
	// demoted variable
	.shared .align 1 .u8 _ZZ15pointer_jumpingPiiPbE10block_flag;
	ld.param.u64 	%rd2, [_Z15pointer_jumpingPiiPb_param_0];
	ld.param.u32 	%r4, [_Z15pointer_jumpingPiiPb_param_1];
	ld.param.u64 	%rd3, [_Z15pointer_jumpingPiiPb_param_2];
	mov.u32 	%r5, %ctaid.x;
	mov.u32 	%r1, %tid.x;
	mov.u32 	%r6, %ntid.x;
	mad.lo.s32 	%r2, %r5, %r6, %r1;
	setp.ne.s32 	%p1, %r1, 0;
	@%p1 bra 	$L__BB7_2;
	mov.b16 	%rs1, 0;
	st.shared.u8 	[_ZZ15pointer_jumpingPiiPbE10block_flag], %rs1;
$L__BB7_2:
	bar.sync 	0;
	setp.ge.s32 	%p2, %r2, %r4;
	@%p2 bra 	$L__BB7_5;
	cvta.to.global.u64 	%rd4, %rd2;
	mul.wide.s32 	%rd5, %r2, 4;
	add.s64 	%rd1, %rd4, %rd5;
	ld.global.u32 	%r7, [%rd1];
	mul.wide.s32 	%rd6, %r7, 4;
	add.s64 	%rd7, %rd4, %rd6;
	ld.global.u32 	%r3, [%rd7];
	setp.eq.s32 	%p3, %r7, %r3;
	@%p3 bra 	$L__BB7_5;
	st.global.u32 	[%rd1], %r3;
	mov.b16 	%rs2, 1;
	st.shared.u8 	[_ZZ15pointer_jumpingPiiPbE10block_flag], %rs2;
$L__BB7_5:
	setp.ne.s32 	%p4, %r1, 0;
	ld.shared.u8 	%rs3, [_ZZ15pointer_jumpingPiiPbE10block_flag];
	setp.eq.s16 	%p5, %rs3, 0;
	or.pred  	%p6, %p4, %p5;
	@%p6 bra 	$L__BB7_7;
	cvta.to.global.u64 	%rd8, %rd3;
	mov.b16 	%rs6, 1;
	st.global.u8 	[%rd8], %rs6;
$L__BB7_7:
	ret;

}
	// .globl	_Z20root_pointer_jumpingPiS_iPb
.visible .entry _Z20root_pointer_jumpingPiS_iPb(
	.param .u64 .ptr .align 1 _Z20root_pointer_jumpingPiS_iPb_param_0,
	.param .u64 .ptr .align 1 _Z20root_pointer_jumpingPiS_iPb_param_1,
	.param .u32 _Z20root_pointer_jumpingPiS_iPb_param_2,
	.param .u64 .ptr .align 1 _Z20root_pointer_jumpingPiS_iPb_param_3
)
{
	.reg .pred 	%p<8>;
	.reg .b16 	%rs<7>;
	.reg .b32 	%r<10>;
	.reg .b64 	%rd<13>;
	// demoted variable
	.shared .align 1 .u8 _ZZ20root_pointer_jumpingPiS_iPbE10block_flag;
	ld.param.u64 	%rd3, [_Z20root_pointer_jumpingPiS_iPb_param_0];
	ld.param.u64 	%rd4, [_Z20root_pointer_jumpingPiS_iPb_param_1];
	ld.param.u32 	%r4, [_Z20root_pointer_jumpingPiS_iPb_param_2];
	ld.param.u64 	%rd5, [_Z20root_pointer_jumpingPiS_iPb_param_3];
	mov.u32 	%r5, %ctaid.x;
	mov.u32 	%r1, %tid.x;
	mov.u32 	%r6, %ntid.x;
	mad.lo.s32 	%r2, %r5, %r6, %r1;
	setp.ne.s32 	%p1, %r1, 0;
	@%p1 bra 	$L__BB8_2;
	mov.b16 	%rs1, 0;
	st.shared.u8 	[_ZZ20root_pointer_jumpingPiS_iPbE10block_flag], %rs1;
$L__BB8_2:
	bar.sync 	0;
	setp.ge.s32 	%p2, %r2, %r4;
	@%p2 bra 	$L__BB8_7;
	cvta.to.global.u64 	%rd6, %rd4;
	mul.wide.s32 	%rd7, %r2, 4;
	add.s64 	%rd1, %rd6, %rd7;
	ld.global.u32 	%r7, [%rd1];
	setp.ne.s32 	%p3, %r7, 0;
	@%p3 bra 	$L__BB8_7;
	cvta.to.global.u64 	%rd8, %rd3;
	add.s64 	%rd2, %rd8, %rd7;
	ld.global.u32 	%r8, [%rd2];
	mul.wide.s32 	%rd10, %r8, 4;
	add.s64 	%rd11, %rd8, %rd10;
	ld.global.u32 	%r3, [%rd11];
	setp.eq.s32 	%p4, %r8, %r3;
	@%p4 bra 	$L__BB8_6;
	st.global.u32 	[%rd2], %r3;
	mov.b16 	%rs2, 1;
	st.shared.u8 	[_ZZ20root_pointer_jumpingPiS_iPbE10block_flag], %rs2;
	bra.uni 	$L__BB8_7;
$L__BB8_6:
	mov.b32 	%r9, -1;
	st.global.u32 	[%rd1], %r9;
$L__BB8_7:
	setp.ne.s32 	%p5, %r1, 0;
	ld.shared.u8 	%rs3, [_ZZ20root_pointer_jumpingPiS_iPbE10block_flag];
	setp.eq.s16 	%p6, %rs3, 0;
	or.pred  	%p7, %p5, %p6;
	@%p7 bra 	$L__BB8_9;
	cvta.to.global.u64 	%rd12, %rd5;
	mov.b16 	%rs6, 1;
	st.global.u8 	[%rd12], %rs6;
$L__BB8_9:
	ret;

}
	// .globl	_Z20leaf_pointer_jumpingPiS_i
.visible .entry _Z20leaf_pointer_jumpingPiS_i(
	.param .u64 .ptr .align 1 _Z20leaf_pointer_jumpingPiS_i_param_0,
	.param .u64 .ptr .align 1 _Z20leaf_pointer_jumpingPiS_i_param_1,
	.param .u32 _Z20leaf_pointer_jumpingPiS_i_param_2
)
{
	.reg .pred 	%p<3>;
	.reg .b32 	%r<9>;
	.reg .b64 	%rd<11>;

	ld.param.u64 	%rd1, [_Z20leaf_pointer_jumpingPiS_i_param_0];
	ld.param.u64 	%rd2, [_Z20leaf_pointer_jumpingPiS_i_param_1];
	ld.param.u32 	%r2, [_Z20leaf_pointer_jumpingPiS_i_param_2];
	mov.u32 	%r3, %ctaid.x;
	mov.u32 	%r4, %ntid.x;
	mov.u32 	%r5, %tid.x;
	mad.lo.s32 	%r1, %r3, %r4, %r5;
	setp.ge.s32 	%p1, %r1, %r2;
	@%p1 bra 	$L__BB9_3;
	cvta.to.global.u64 	%rd3, %rd2;
	mul.wide.s32 	%rd4, %r1, 4;
	add.s64 	%rd5, %rd3, %rd4;
	ld.global.u32 	%r6, [%rd5];
	setp.ne.s32 	%p2, %r6, 1;
	@%p2 bra 	$L__BB9_3;
	cvta.to.global.u64 	%rd6, %rd1;
	add.s64 	%rd8, %rd6, %rd4;
	ld.global.u32 	%r7, [%rd8];
	mul.wide.s32 	%rd9, %r7, 4;
	add.s64 	%rd10, %rd6, %rd9;
	ld.global.u32 	%r8, [%rd10];
	st.global.u32 	[%rd8], %r8;
$L__BB9_3:
	ret;

}
	// .globl	_Z19process_cross_edgesPiP4EdgeiPbS2_
.visible .entry _Z19process_cross_edgesPiP4EdgeiPbS2_(
	.param .u64 .ptr .align 1 _Z19process_cross_edgesPiP4EdgeiPbS2__param_0,
	.param .u64 .ptr .align 1 _Z19process_cross_edgesPiP4EdgeiPbS2__param_1,
	.param .u32 _Z19process_cross_edgesPiP4EdgeiPbS2__param_2,
	.param .u64 .ptr .align 1 _Z19process_cross_edgesPiP4EdgeiPbS2__param_3,
	.param .u64 .ptr .align 1 _Z19process_cross_edgesPiP4EdgeiPbS2__param_4
)
{
	.reg .pred 	%p<8>;
	.reg .b16 	%rs<9>;
	.reg .b32 	%r<10>;
	.reg .b64 	%rd<22>;
	// demoted variable
	.shared .align 1 .u8 _ZZ19process_cross_edgesPiP4EdgeiPbS2_E10block_flag;
	ld.param.u64 	%rd6, [_Z19process_cross_edgesPiP4EdgeiPbS2__param_0];
	ld.param.u64 	%rd3, [_Z19process_cross_edgesPiP4EdgeiPbS2__param_1];
	ld.param.u32 	%r5, [_Z19process_cross_edgesPiP4EdgeiPbS2__param_2];
	ld.param.u64 	%rd4, [_Z19process_cross_edgesPiP4EdgeiPbS2__param_3];
	ld.param.u64 	%rd5, [_Z19process_cross_edgesPiP4EdgeiPbS2__param_4];
	cvta.to.global.u64 	%rd1, %rd6;
	mov.u32 	%r6, %ctaid.x;
	mov.u32 	%r1, %tid.x;
	mov.u32 	%r7, %ntid.x;
	mad.lo.s32 	%r2, %r6, %r7, %r1;
	setp.ne.s32 	%p1, %r1, 0;
	@%p1 bra 	$L__BB10_2;
	mov.b16 	%rs1, 0;
	st.shared.u8 	[_ZZ19process_cross_edgesPiP4EdgeiPbS2_E10block_flag], %rs1;
$L__BB10_2:
	bar.sync 	0;
	setp.ge.s32 	%p2, %r2, %r5;
	@%p2 bra 	$L__BB10_7;
	cvt.s64.s32 	%rd7, %r2;
	cvta.to.global.u64 	%rd8, %rd5;
	add.s64 	%rd2, %rd8, %rd7;
	ld.global.u8 	%rs2, [%rd2];
	setp.eq.s16 	%p3, %rs2, 0;
	@%p3 bra 	$L__BB10_7;
	cvta.to.global.u64 	%rd9, %rd3;
	mul.wide.s32 	%rd10, %r2, 8;
	add.s64 	%rd11, %rd9, %rd10;
	ld.global.u64 	%rd12, [%rd11];
	shr.s64 	%rd13, %rd12, 32;
	shl.b64 	%rd14, %rd13, 2;
	add.s64 	%rd15, %rd1, %rd14;
	ld.global.u32 	%r3, [%rd15];
	shl.b64 	%rd16, %rd12, 32;
	shr.s64 	%rd17, %rd16, 30;
	add.s64 	%rd18, %rd1, %rd17;
	ld.global.u32 	%r4, [%rd18];
	setp.ne.s32 	%p4, %r3, %r4;
	@%p4 bra 	$L__BB10_6;
	mov.b16 	%rs4, 0;
	st.global.u8 	[%rd2], %rs4;
	bra.uni 	$L__BB10_7;
$L__BB10_6:
	max.s32 	%r8, %r3, %r4;
	mul.wide.s32 	%rd19, %r8, 4;
	add.s64 	%rd20, %rd1, %rd19;
	min.s32 	%r9, %r3, %r4;
	st.global.u32 	[%rd20], %r9;
	mov.b16 	%rs3, 1;
	st.shared.u8 	[_ZZ19process_cross_edgesPiP4EdgeiPbS2_E10block_flag], %rs3;
$L__BB10_7:
	setp.ne.s32 	%p5, %r1, 0;
	bar.sync 	0;
	ld.shared.u8 	%rs5, [_ZZ19process_cross_edgesPiP4EdgeiPbS2_E10block_flag];
	setp.eq.s16 	%p6, %rs5, 0;
	or.pred  	%p7, %p5, %p6;
	@%p7 bra 	$L__BB10_9;
	cvta.to.global.u64 	%rd21, %rd4;
	mov.b16 	%rs8, 1;
	st.global.u8 	[%rd21], %rs8;
$L__BB10_9:
	ret;

}
	// .globl	_ZN3cub18CUB_300001_SM_10006detail11EmptyKernelIvEEvv
.visible .entry _ZN3cub18CUB_300001_SM_10006detail11EmptyKernelIvEEvv()
{


	ret;

}


// ===== COMPILED SASS (sm_100) =====

	.target	sm_100

	.elftype	@"ET_EXEC"


//--------------------- .note.nv.tkinfo           --------------------------
	.section	.note.nv.tkinfo,"",@"SHT_NOTE"
	.sectionflags	@"SHF_NOTE_NV_TKINFO"
	.tkinfo
        /*0018*/ 	.word	0x00000002
        /*0030*/ 	.string	""
        /*0030*/ 	.string	"ptxas"
        /*0030*/ 	.string	"Cuda compilation tools, release 13.0, V13.0.88"
        /*0030*/ 	.string	"Build cuda_13.0.r13.0/compiler.36424714_0"
        /*0030*/ 	.string	"-arch sm_100 -m 64 "



//--------------------- .note.nv.cuinfo           --------------------------
	.section	.note.nv.cuinfo,"",@"SHT_NOTE"
	.sectionflags	@"SHF_NOTE_NV_CUINFO"
        /*0018*/ 	.short	0x0002
        /*001a*/ 	.short	0x0064
        /*001c*/ 	.short	0x0082
	.zero		2


//--------------------- .nv.info                  --------------------------
	.section	.nv.info,"",@"SHT_CUDA_INFO"
	.align	4


	//----- nvinfo : EIATTR_REGCOUNT
	.align		4
        /*0000*/ 	.byte	0x04, 0x2f
        /*0002*/ 	.short	(.L_44 - .L_43)
	.align		4
.L_43:
        /*0004*/ 	.word	index@(_Z17initialize_parentPii)
        /*0008*/ 	.word	0x00000008


	//----- nvinfo : EIATTR_FRAME_SIZE
	.align		4
.L_44:
        /*000c*/ 	.byte	0x04, 0x11
        /*000e*/ 	.short	(.L_46 - .L_45)
	.align		4
.L_45:
        /*0010*/ 	.word	index@(_Z17initialize_parentPii)
        /*0014*/ 	.word	0x00000000


	//----- nvinfo : EIATTR_REGCOUNT
	.align		4
.L_46:
        /*0018*/ 	.byte	0x04, 0x2f
        /*001a*/ 	.short	(.L_48 - .L_47)
	.align		4
.L_47:
        /*001c*/ 	.word	index@(_Z23initialize_active_edgesPbi)
        /*0020*/ 	.word	0x00000007


	//----- nvinfo : EIATTR_FRAME_SIZE
	.align		4
.L_48:
        /*0024*/ 	.byte	0x04, 0x11
        /*0026*/ 	.short	(.L_50 - .L_49)
	.align		4
.L_49:
        /*0028*/ 	.word	index@(_Z23initialize_active_edgesPbi)
        /*002c*/ 	.word	0x00000000


	//----- nvinfo : EIATTR_REGCOUNT
	.align		4
.L_50:
        /*0030*/ 	.byte	0x04, 0x2f
        /*0032*/ 	.short	(.L_52 - .L_51)
	.align		4
.L_51:
        /*0034*/ 	.word	index@(_Z10accumulateP4EdgePbPii)
        /*0038*/ 	.word	0x0000000a


	//----- nvinfo : EIATTR_FRAME_SIZE
	.align		4
.L_52:
        /*003c*/ 	.byte	0x04, 0x11
        /*003e*/ 	.short	(.L_54 - .L_53)
	.align		4
.L_53:
        /*0040*/ 	.word	index@(_Z10accumulateP4EdgePbPii)
        /*0044*/ 	.word	0x00000000


	//----- nvinfo : EIATTR_REGCOUNT
	.align		4
.L_54:
        /*0048*/ 	.byte	0x04, 0x2f
        /*004a*/ 	.short	(.L_56 - .L_55)
	.align		4
.L_55:
        /*004c*/ 	.word	index@(_Z13update_statesPiS_i)
        /*0050*/ 	.word	0x0000000a


	//----- nvinfo : EIATTR_FRAME_SIZE
	.align		4
.L_56:
        /*0054*/ 	.byte	0x04, 0x11
        /*0056*/ 	.short	(.L_58 - .L_57)
	.align		4
.L_57:
        /*0058*/ 	.word	index@(_Z13update_statesPiS_i)
        /*005c*/ 	.word	0x00000000


	//----- nvinfo : EIATTR_REGCOUNT
	.align		4
.L_58:
        /*0060*/ 	.byte	0x04, 0x2f
        /*0062*/ 	.short	(.L_60 - .L_59)
	.align		4
.L_59:
        /*0064*/ 	.word	index@(_Z9hook_initPiP4Edgei)
        /*0068*/ 	.word	0x0000000c


	//----- nvinfo : EIATTR_FRAME_SIZE
	.align		4
.L_60:
        /*006c*/ 	.byte	0x04, 0x11
        /*006e*/ 	.short	(.L_62 - .L_61)
	.align		4
.L_61:
        /*0070*/ 	.word	index@(_Z9hook_initPiP4Edgei)
        /*0074*/ 	.word	0x00000000


	//----- nvinfo : EIATTR_REGCOUNT
	.align		4
.L_62:
        /*0078*/ 	.byte	0x04, 0x2f
        /*007a*/ 	.short	(.L_64 - .L_63)
	.align		4
.L_63:
        /*007c*/ 	.word	index@(_Z9hook_evenPiP4EdgeiPbS2_)
        /*0080*/ 	.word	0x0000000c


	//----- nvinfo : EIATTR_FRAME_SIZE
	.align		4
.L_64:
        /*0084*/ 	.byte	0x04, 0x11
        /*0086*/ 	.short	(.L_66 - .L_65)
	.align		4
.L_65:
        /*0088*/ 	.word	index@(_Z9hook_evenPiP4EdgeiPbS2_)
        /*008c*/ 	.word	0x00000000


	//----- nvinfo : EIATTR_REGCOUNT
	.align		4
.L_66:
        /*0090*/ 	.byte	0x04, 0x2f
        /*0092*/ 	.short	(.L_68 - .L_67)
	.align		4
.L_67:
        /*0094*/ 	.word	index@(_Z8hook_oddPiP4EdgeiPbS2_)
        /*0098*/ 	.word	0x0000000c


	//----- nvinfo : EIATTR_FRAME_SIZE
	.align		4
.L_68:
        /*009c*/ 	.byte	0x04, 0x11
        /*009e*/ 	.short	(.L_70 - .L_69)
	.align		4
.L_69:
        /*00a0*/ 	.word	index@(_Z8hook_oddPiP4EdgeiPbS2_)
        /*00a4*/ 	.word	0x00000000


	//----- nvinfo : EIATTR_REGCOUNT
	.align		4
.L_70:
        /*00a8*/ 	.byte	0x04, 0x2f
        /*00aa*/ 	.short	(.L_72 - .L_71)
	.align		4
.L_71:
        /*00ac*/ 	.word	index@(_Z15pointer_jumpingPiiPb)
        /*00b0*/ 	.word	0x0000000b


	//----- nvinfo : EIATTR_FRAME_SIZE
	.align		4
.L_72:
        /*00b4*/ 	.byte	0x04, 0x11
        /*00b6*/ 	.short	(.L_74 - .L_73)
	.align		4
.L_73:
        /*00b8*/ 	.word	index@(_Z15pointer_jumpingPiiPb)
        /*00bc*/ 	.word	0x00000000


	//----- nvinfo : EIATTR_REGCOUNT
	.align		4
.L_74:
        /*00c0*/ 	.byte	0x04, 0x2f
        /*00c2*/ 	.short	(.L_76 - .L_75)
	.align		4
.L_75:
        /*00c4*/ 	.word	index@(_Z20root_pointer_jumpingPiS_iPb)
        /*00c8*/ 	.word	0x0000000e


	//----- nvinfo : EIATTR_FRAME_SIZE
	.align		4
.L_76:
        /*00cc*/ 	.byte	0x04, 0x11
        /*00ce*/ 	.short	(.L_78 - .L_77)
	.align		4
.L_77:
        /*00d0*/ 	.word	index@(_Z20root_pointer_jumpingPiS_iPb)
        /*00d4*/ 	.word	0x00000000


	//----- nvinfo : EIATTR_REGCOUNT
	.align		4
.L_78:
        /*00d8*/ 	.byte	0x04, 0x2f
        /*00da*/ 	.short	(.L_80 - .L_79)
	.align		4
.L_79:
        /*00dc*/ 	.word	index@(_Z20leaf_pointer_jumpingPiS_i)
        /*00e0*/ 	.word	0x0000000a


	//----- nvinfo : EIATTR_FRAME_SIZE
	.align		4
.L_80:
        /*00e4*/ 	.byte	0x04, 0x11
        /*00e6*/ 	.short	(.L_82 - .L_81)
	.align		4
.L_81:
        /*00e8*/ 	.word	index@(_Z20leaf_pointer_jumpingPiS_i)
        /*00ec*/ 	.word	0x00000000


	//----- nvinfo : EIATTR_REGCOUNT
	.align		4
.L_82:
        /*00f0*/ 	.byte	0x04, 0x2f
        /*00f2*/ 	.short	(.L_84 - .L_83)
	.align		4
.L_83:
        /*00f4*/ 	.word	index@(_Z19process_cross_edgesPiP4EdgeiPbS2_)
        /*00f8*/ 	.word	0x0000000c


	//----- nvinfo : EIATTR_FRAME_SIZE
	.align		4
.L_84:
        /*00fc*/ 	.byte	0x04, 0x11
        /*00fe*/ 	.short	(.L_86 - .L_85)
	.align		4
.L_85:
        /*0100*/ 	.word	index@(_Z19process_cross_edgesPiP4EdgeiPbS2_)
        /*0104*/ 	.word	0x00000000


	//----- nvinfo : EIATTR_REGCOUNT
	.align		4
.L_86:
        /*0108*/ 	.byte	0x04, 0x2f
        /*010a*/ 	.short	(.L_88 - .L_87)
	.align		4
.L_87:
        /*010c*/ 	.word	index@(_ZN3cub18CUB_300001_SM_10006detail11EmptyKernelIvEEvv)
        /*0110*/ 	.word	0x00000004


	//----- nvinfo : EIATTR_FRAME_SIZE
	.align		4
.L_88:
        /*0114*/ 	.byte	0x04, 0x11
        /*0116*/ 	.short	(.L_90 - .L_89)
	.align		4
.L_89:
        /*0118*/ 	.word	index@(_ZN3cub18CUB_300001_SM_10006detail11EmptyKernelIvEEvv)
        /*011c*/ 	.word	0x00000000


	//----- nvinfo : EIATTR_MIN_STACK_SIZE
	.align		4
.L_90:
        /*0120*/ 	.byte	0x04, 0x12
        /*0122*/ 	.short	(.L_92 - .L_91)
	.align		4
.L_91:
        /*0124*/ 	.word	index@(_ZN3cub18CUB_300001_SM_10006detail11EmptyKernelIvEEvv)
        /*0128*/ 	.word	0x00000000


	//----- nvinfo : EIATTR_MIN_STACK_SIZE
	.align		4
.L_92:
        /*012c*/ 	.byte	0x04, 0x12
        /*012e*/ 	.short	(.L_94 - .L_93)
	.align		4
.L_93:
        /*0130*/ 	.word	index@(_Z19process_cross_edgesPiP4EdgeiPbS2_)
        /*0134*/ 	.word	0x00000000


	//----- nvinfo : EIATTR_MIN_STACK_SIZE
	.align		4
.L_94:
        /*0138*/ 	.byte	0x04, 0x12
        /*013a*/ 	.short	(.L_96 - .L_95)
	.align		4
.L_95:
        /*013c*/ 	.word	index@(_Z20leaf_pointer_jumpingPiS_i)
        /*0140*/ 	.word	0x00000000


	//----- nvinfo : EIATTR_MIN_STACK_SIZE
	.align		4
.L_96:
        /*0144*/ 	.byte	0x04, 0x12
        /*0146*/ 	.short	(.L_98 - .L_97)
	.align		4
.L_97:
        /*0148*/ 	.word	index@(_Z20root_pointer_jumpingPiS_iPb)
        /*014c*/ 	.word	0x00000000


	//----- nvinfo : EIATTR_MIN_STACK_SIZE
	.align		4
.L_98:
        /*0150*/ 	.byte	0x04, 0x12
        /*0152*/ 	.short	(.L_100 - .L_99)
	.align		4
.L_99:
        /*0154*/ 	.word	index@(_Z15pointer_jumpingPiiPb)
        /*0158*/ 	.word	0x00000000


	//----- nvinfo : EIATTR_MIN_STACK_SIZE
	.align		4
.L_100:
        /*015c*/ 	.byte	0x04, 0x12
        /*015e*/ 	.short	(.L_102 - .L_101)
	.align		4
.L_101:
        /*0160*/ 	.word	index@(_Z8hook_oddPiP4EdgeiPbS2_)
        /*0164*/ 	.word	0x00000000


	//----- nvinfo : EIATTR_MIN_STACK_SIZE
	.align		4
.L_102:
        /*0168*/ 	.byte	0x04, 0x12
        /*016a*/ 	.short	(.L_104 - .L_103)
	.align		4
.L_103:
        /*016c*/ 	.word	index@(_Z9hook_evenPiP4EdgeiPbS2_)
        /*0170*/ 	.word	0x00000000


	//----- nvinfo : EIATTR_MIN_STACK_SIZE
	.align		4
.L_104:
        /*0174*/ 	.byte	0x04, 0x12
        /*0176*/ 	.short	(.L_106 - .L_105)
	.align		4
.L_105:
        /*0178*/ 	.word	index@(_Z9hook_initPiP4Edgei)
        /*017c*/ 	.word	0x00000000


	//----- nvinfo : EIATTR_MIN_STACK_SIZE
	.align		4
.L_106:
        /*0180*/ 	.byte	0x04, 0x12
        /*0182*/ 	.short	(.L_108 - .L_107)
	.align		4
.L_107:
        /*0184*/ 	.word	index@(_Z13update_statesPiS_i)
        /*0188*/ 	.word	0x00000000


	//----- nvinfo : EIATTR_MIN_STACK_SIZE
	.align		4
.L_108:
        /*018c*/ 	.byte	0x04, 0x12
        /*018e*/ 	.short	(.L_110 - .L_109)
	.align		4
.L_109:
        /*0190*/ 	.word	index@(_Z10accumulateP4EdgePbPii)
        /*0194*/ 	.word	0x00000000


	//----- nvinfo : EIATTR_MIN_STACK_SIZE
	.align		4
.L_110:
        /*0198*/ 	.byte	0x04, 0x12
        /*019a*/ 	.short	(.L_112 - .L_111)
	.align		4
.L_111:
        /*019c*/ 	.word	index@(_Z23initialize_active_edgesPbi)
        /*01a0*/ 	.word	0x00000000


	//----- nvinfo : EIATTR_MIN_STACK_SIZE
	.align		4
.L_112:
        /*01a4*/ 	.byte	0x04, 0x12
        /*01a6*/ 	.short	(.L_114 - .L_113)
	.align		4
.L_113:
        /*01a8*/ 	.word	index@(_Z17initialize_parentPii)
        /*01ac*/ 	.word	0x00000000
.L_114:


//--------------------- .nv.compat                --------------------------
	.section	.nv.compat,"",@"SHT_CUDA_COMPAT_INFO"
	.align	4
        /*0000*/ 	.byte	0x02, 0x09, 0x00, 0x00, 0x02, 0x02, 0x01, 0x00, 0x02, 0x05, 0x05, 0x00, 0x03, 0x07, 0x01, 0x01
        /*0010*/ 	.byte	0x02, 0x03, 0x00, 0x00, 0x02, 0x06, 0x01, 0x00, 0x04, 0x0b, 0x08, 0x00, 0x09, 0x00, 0x00, 0x00
        /*0020*/ 	.byte	0x00, 0x00, 0x00, 0x00


//--------------------- .nv.info._ZN3cub18CUB_300001_SM_10006detail11EmptyKernelIvEEvv --------------------------
	.section	.nv.info._ZN3cub18CUB_300001_SM_10006detail11EmptyKernelIvEEvv,"",@"SHT_CUDA_INFO"
	.sectionflags	@""
	.align	4


	//----- nvinfo : EIATTR_CUDA_API_VERSION
	.align		4
        /*0000*/ 	.byte	0x04, 0x37
        /*0002*/ 	.short	(.L_116 - .L_115)
.L_115:
        /*0004*/ 	.word	0x00000082


	//----- nvinfo : EIATTR_SPARSE_MMA_MASK
	.align		4
.L_116:
        /*0008*/ 	.byte	0x03, 0x50
        /*000a*/ 	.short	0x0000


	//----- nvinfo : EIATTR_MAXREG_COUNT
	.align		4
        /*000c*/ 	.byte	0x03, 0x1b
        /*000e*/ 	.short	0x00ff


	//----- nvinfo : EIATTR_MERCURY_ISA_VERSION
	.align		4
        /*0010*/ 	.byte	0x03, 0x5f
        /*0012*/ 	.short	0x0101


	//----- nvinfo : EIATTR_VRC_CTA_INIT_COUNT
	.align		4
        /*0014*/ 	.byte	0x02, 0x4a
	.zero		1
	.zero		1


	//----- nvinfo : EIATTR_EXIT_INSTR_OFFSETS
	.align		4
        /*0018*/ 	.byte	0x04, 0x1c
        /*001a*/ 	.short	(.L_118 - .L_117)


	//   ....[0]....
.L_117:
        /*001c*/ 	.word	0x00000010


	//----- nvinfo : EIATTR_SW_WAR
	.align		4
.L_118:
        /*0020*/ 	.byte	0x04, 0x36
        /*0022*/ 	.short	(.L_120 - .L_119)
.L_119:
        /*0024*/ 	.word	0x00000008
.L_120:


//--------------------- .nv.info._Z19process_cross_edgesPiP4EdgeiPbS2_ --------------------------
	.section	.nv.info._Z19process_cross_edgesPiP4EdgeiPbS2_,"",@"SHT_CUDA_INFO"
	.sectionflags	@""
	.align	4


	//----- nvinfo : EIATTR_CUDA_API_VERSION
	.align		4
        /*0000*/ 	.byte	0x04, 0x37
        /*0002*/ 	.short	(.L_122 - .L_121)
.L_121:
        /*0004*/ 	.word	0x00000082


	//----- nvinfo : EIATTR_KPARAM_INFO
	.align		4
.L_122:
        /*0008*/ 	.byte	0x04, 0x17
        /*000a*/ 	.short	(.L_124 - .L_123)
.L_123:
        /*000c*/ 	.word	0x00000000
        /*0010*/ 	.short	0x0004
        /*0012*/ 	.short	0x0020
        /*0014*/ 	.byte	0x00, 0xf5, 0x21, 0x00


	//----- nvinfo : EIATTR_KPARAM_INFO
	.align		4
.L_124:
        /*0018*/ 	.byte	0x04, 0x17
        /*001a*/ 	.short	(.L_126 - .L_125)
.L_125:
        /*001c*/ 	.word	0x00000000
        /*0020*/ 	.short	0x0003
        /*0022*/ 	.short	0x0018
        /*0024*/ 	.byte	0x00, 0xf5, 0x21, 0x00


	//----- nvinfo : EIATTR_KPARAM_INFO
	.align		4
.L_126:
        /*0028*/ 	.byte	0x04, 0x17
        /*002a*/ 	.short	(.L_128 - .L_127)
.L_127:
        /*002c*/ 	.word	0x00000000
        /*0030*/ 	.short	0x0002
        /*0032*/ 	.short	0x0010
        /*0034*/ 	.byte	0x00, 0xf0, 0x11, 0x00


	//----- nvinfo : EIATTR_KPARAM_INFO
	.align		4
.L_128:
        /*0038*/ 	.byte	0x04, 0x17
        /*003a*/ 	.short	(.L_130 - .L_129)
.L_129:
        /*003c*/ 	.word	0x00000000
        /*0040*/ 	.short	0x0001
        /*0042*/ 	.short	0x0008
        /*0044*/ 	.byte	0x00, 0xf5, 0x21, 0x00


	//----- nvinfo : EIATTR_KPARAM_INFO
	.align		4
.L_130:
        /*0048*/ 	.byte	0x04, 0x17
        /*004a*/ 	.short	(.L_132 - .L_131)
.L_131:
        /*004c*/ 	.word	0x00000000
        /*0050*/ 	.short	0x0000
        /*0052*/ 	.short	0x0000
        /*0054*/ 	.byte	0x00, 0xf5, 0x21, 0x00


	//----- nvinfo : EIATTR_SPARSE_MMA_MASK
	.align		4
.L_132:
        /*0058*/ 	.byte	0x03, 0x50
        /*005a*/ 	.short	0x0000


	//----- nvinfo : EIATTR_MAXREG_COUNT
	.align		4
        /*005c*/ 	.byte	0x03, 0x1b
        /*005e*/ 	.short	0x00ff


	//----- nvinfo : EIATTR_NUM_BARRIERS
	.align		4
        /*0060*/ 	.byte	0x02, 0x4c
        /*0062*/ 	.byte	0x01
	.zero		1


	//----- nvinfo : EIATTR_MERCURY_ISA_VERSION
	.align		4
        /*0064*/ 	.byte	0x03, 0x5f
        /*0066*/ 	.short	0x0101


	//----- nvinfo : EIATTR_VRC_CTA_INIT_COUNT
	.align		4
        /*0068*/ 	.byte	0x02, 0x4a
	.zero		1
	.zero		1


	//----- nvinfo : EIATTR_EXIT_INSTR_OFFSETS
	.align		4
        /*006c*/ 	.byte	0x04, 0x1c
        /*006e*/ 	.short	(.L_134 - .L_133)


	//   ....[0]....
.L_133:
        /*0070*/ 	.word	0x00000380


	//   ....[1]....
        /*0074*/ 	.word	0x000003c0


	//----- nvinfo : EIATTR_CRS_STACK_SIZE
	.align		4
.L_134:
        /*0078*/ 	.byte	0x04, 0x1e
        /*007a*/ 	.short	(.L_136 - .L_135)
.L_135:
        /*007c*/ 	.word	0x00000000


	//----- nvinfo : EIATTR_CBANK_PARAM_SIZE
	.align		4
.L_136:
        /*0080*/ 	.byte	0x03, 0x19
        /*0082*/ 	.short	0x0028


	//----- nvinfo : EIATTR_PARAM_CBANK
	.align		4
        /*0084*/ 	.byte	0x04, 0x0a
        /*0086*/ 	.short	(.L_138 - .L_137)
	.align		4
.L_137:
        /*0088*/ 	.word	index@(.nv.constant0._Z19process_cross_edgesPiP4EdgeiPbS2_)
        /*008c*/ 	.short	0x0380
        /*008e*/ 	.short	0x0028


	//----- nvinfo : EIATTR_SW_WAR
	.align		4
.L_138:
        /*0090*/ 	.byte	0x04, 0x36
        /*0092*/ 	.short	(.L_140 - .L_139)
.L_139:
        /*0094*/ 	.word	0x00000008
.L_140:


//--------------------- .nv.info._Z20leaf_pointer_jumpingPiS_i --------------------------
	.section	.nv.info._Z20leaf_pointer_jumpingPiS_i,"",@"SHT_CUDA_INFO"
	.sectionflags	@""
	.align	4


	//----- nvinfo : EIATTR_CUDA_API_VERSION
	.align		4
        /*0000*/ 	.byte	0x04, 0x37
        /*0002*/ 	.short	(.L_142 - .L_141)
.L_141:
        /*0004*/ 	.word	0x00000082


	//----- nvinfo : EIATTR_KPARAM_INFO
	.align		4
.L_142:
        /*0008*/ 	.byte	0x04, 0x17
        /*000a*/ 	.short	(.L_144 - .L_143)
.L_143:
        /*000c*/ 	.word	0x00000000
        /*0010*/ 	.short	0x0002
        /*0012*/ 	.short	0x0010
        /*0014*/ 	.byte	0x00, 0xf0, 0x11, 0x00


	//----- nvinfo : EIATTR_KPARAM_INFO
	.align		4
.L_144:
        /*0018*/ 	.byte	0x04, 0x17
        /*001a*/ 	.short	(.L_146 - .L_145)
.L_145:
        /*001c*/ 	.word	0x00000000
        /*0020*/ 	.short	0x0001
        /*0022*/ 	.short	0x0008
        /*0024*/ 	.byte	0x00, 0xf5, 0x21, 0x00


	//----- nvinfo : EIATTR_KPARAM_INFO
	.align		4
.L_146:
        /*0028*/ 	.byte	0x04, 0x17
        /*002a*/ 	.short	(.L_148 - .L_147)
.L_147:
        /*002c*/ 	.word	0x00000000
        /*0030*/ 	.short	0x0000
        /*0032*/ 	.short	0x0000
        /*0034*/ 	.byte	0x00, 0xf5, 0x21, 0x00


	//----- nvinfo : EIATTR_SPARSE_MMA_MASK
	.align		4
.L_148:
        /*0038*/ 	.byte	0x03, 0x50
        /*003a*/ 	.short	0x0000


	//----- nvinfo : EIATTR_MAXREG_COUNT
	.align		4
        /*003c*/ 	.byte	0x03, 0x1b
        /*003e*/ 	.short	0x00ff


	//----- nvinfo : EIATTR_MERCURY_ISA_VERSION
	.align		4
        /*0040*/ 	.byte	0x03, 0x5f
        /*0042*/ 	.short	0x0101


	//----- nvinfo : EIATTR_VRC_CTA_INIT_COUNT
	.align		4
        /*0044*/ 	.byte	0x02, 0x4a
	.zero		1
	.zero		1


	//----- nvinfo : EIATTR_EXIT_INSTR_OFFSETS
	.align		4
        /*0048*/ 	.byte	0x04, 0x1c
        /*004a*/ 	.short	(.L_150 - .L_149)


	//   ....[0]....
.L_149:
        /*004c*/ 	.word	0x00000070


	//   ....[1]....
        /*0050*/ 	.word	0x000000d0


	//   ....[2]....
        /*0054*/ 	.word	0x00000140


	//----- nvinfo : EIATTR_CBANK_PARAM_SIZE
	.align		4
.L_150:
        /*0058*/ 	.byte	0x03, 0x19
        /*005a*/ 	.short	0x0014


	//----- nvinfo : EIATTR_PARAM_CBANK
	.align		4
        /*005c*/ 	.byte	0x04, 0x0a
        /*005e*/ 	.short	(.L_152 - .L_151)
	.align		4
.L_151:
        /*0060*/ 	.word	index@(.nv.constant0._Z20leaf_pointer_jumpingPiS_i)
        /*0064*/ 	.short	0x0380
        /*0066*/ 	.short	0x0014


	//----- nvinfo : EIATTR_SW_WAR
	.align		4
.L_152:
        /*0068*/ 	.byte	0x04, 0x36
        /*006a*/ 	.short	(.L_154 - .L_153)
.L_153:
        /*006c*/ 	.word	0x00000008
.L_154:


//--------------------- .nv.info._Z20root_pointer_jumpingPiS_iPb --------------------------
	.section	.nv.info._Z20root_pointer_jumpingPiS_iPb,"",@"SHT_CUDA_INFO"
	.sectionflags	@""
	.align	4


	//----- nvinfo : EIATTR_CUDA_API_VERSION
	.align		4
        /*0000*/ 	.byte	0x04, 0x37
        /*0002*/ 	.short	(.L_156 - .L_155)
.L_155:
        /*0004*/ 	.word	0x00000082


	//----- nvinfo : EIATTR_KPARAM_INFO
	.align		4
.L_156:
        /*0008*/ 	.byte	0x04, 0x17
        /*000a*/ 	.short	(.L_158 - .L_157)
.L_157:
        /*000c*/ 	.word	0x00000000
        /*0010*/ 	.short	0x0003
        /*0012*/ 	.short	0x0018
        /*0014*/ 	.byte	0x00, 0xf5, 0x21, 0x00


	//----- nvinfo : EIATTR_KPARAM_INFO
	.align		4
.L_158:
        /*0018*/ 	.byte	0x04, 0x17
        /*001a*/ 	.short	(.L_160 - .L_159)
.L_159:
        /*001c*/ 	.word	0x00000000
        /*0020*/ 	.short	0x0002
        /*0022*/ 	.short	0x0010
        /*0024*/ 	.byte	0x00, 0xf0, 0x11, 0x00


	//----- nvinfo : EIATTR_KPARAM_INFO
	.align		4
.L_160:
        /*0028*/ 	.byte	0x04, 0x17
        /*002a*/ 	.short	(.L_162 - .L_161)
.L_161:
        /*002c*/ 	.word	0x00000000
        /*0030*/ 	.short	0x0001
        /*0032*/ 	.short	0x0008
        /*0034*/ 	.byte	0x00, 0xf5, 0x21, 0x00


	//----- nvinfo : EIATTR_KPARAM_INFO
	.align		4
.L_162:
        /*0038*/ 	.byte	0x04, 0x17
        /*003a*/ 	.short	(.L_164 - .L_163)
.L_163:
        /*003c*/ 	.word	0x00000000
        /*0040*/ 	.short	0x0000
        /*0042*/ 	.short	0x0000
        /*0044*/ 	.byte	0x00, 0xf5, 0x21, 0x00


	//----- nvinfo : EIATTR_SPARSE_MMA_MASK
	.align		4
.L_164:
        /*0048*/ 	.byte	0x03, 0x50
        /*004a*/ 	.short	0x0000


	//----- nvinfo : EIATTR_MAXREG_COUNT
	.align		4
        /*004c*/ 	.byte	0x03, 0x1b
        /*004e*/ 	.short	0x00ff


	//----- nvinfo : EIATTR_NUM_BARRIERS
	.align		4
        /*0050*/ 	.byte	0x02, 0x4c
        /*0052*/ 	.byte	0x01
	.zero		1


	//----- nvinfo : EIATTR_MERCURY_ISA_VERSION
	.align		4
        /*0054*/ 	.byte	0x03, 0x5f
        /*0056*/ 	.short	0x0101


	//----- nvinfo : EIATTR_VRC_CTA_INIT_COUNT
	.align		4
        /*0058*/ 	.byte	0x02, 0x4a
	.zero		1
	.zero		1


	//----- nvinfo : EIATTR_EXIT_INSTR_OFFSETS
	.align		4
        /*005c*/ 	.byte	0x04, 0x1c
        /*005e*/ 	.short	(.L_166 - .L_165)


	//   ....[0]....
.L_165:
        /*0060*/ 	.word	0x000002a0


	//   ....[1]....
        /*0064*/ 	.word	0x000002e0


	//----- nvinfo : EIATTR_CRS_STACK_SIZE
	.align		4
.L_166:
        /*0068*/ 	.byte	0x04, 0x1e
        /*006a*/ 	.short	(.L_168 - .L_167)
.L_167:
        /*006c*/ 	.word	0x00000000


	//----- nvinfo : EIATTR_CBANK_PARAM_SIZE
	.align		4
.L_168:
        /*0070*/ 	.byte	0x03, 0x19
        /*0072*/ 	.short	0x0020


	//----- nvinfo : EIATTR_PARAM_CBANK
	.align		4
        /*0074*/ 	.byte	0x04, 0x0a
        /*0076*/ 	.short	(.L_170 - .L_169)
	.align		4
.L_169:
        /*0078*/ 	.word	index@(.nv.constant0._Z20root_pointer_jumpingPiS_iPb)
        /*007c*/ 	.short	0x0380
        /*007e*/ 	.short	0x0020


	//----- nvinfo : EIATTR_SW_WAR
	.align		4
.L_170:
        /*0080*/ 	.byte	0x04, 0x36
        /*0082*/ 	.short	(.L_172 - .L_171)
.L_171:
        /*0084*/ 	.word	0x00000008
.L_172:


//--------------------- .nv.info._Z15pointer_jumpingPiiPb --------------------------
	.section	.nv.info._Z15pointer_jumpingPiiPb,"",@"SHT_CUDA_INFO"
	.sectionflags	@""
	.align	4


	//----- nvinfo : EIATTR_CUDA_API_VERSION
	.align		4
        /*0000*/ 	.byte	0x04, 0x37
        /*0002*/ 	.short	(.L_174 - .L_173)
.L_173:
        /*0004*/ 	.word	0x00000082


	//----- nvinfo : EIATTR_KPARAM_INFO
	.align		4
.L_174:
        /*0008*/ 	.byte	0x04, 0x17
        /*000a*/ 	.short	(.L_176 - .L_175)
.L_175:
        /*000c*/ 	.word	0x00000000
        /*0010*/ 	.short	0x0002
        /*0012*/ 	.short	0x0010
        /*0014*/ 	.byte	0x00, 0xf5, 0x21, 0x00


	//----- nvinfo : EIATTR_KPARAM_INFO
	.align		4
.L_176:
        /*0018*/ 	.byte	0x04, 0x17
        /*001a*/ 	.short	(.L_178 - .L_177)
.L_177:
        /*001c*/ 	.word	0x00000000
        /*0020*/ 	.short	0x0001
        /*0022*/ 	.short	0x0008
        /*0024*/ 	.byte	0x00, 0xf0, 0x11, 0x00


	//----- nvinfo : EIATTR_KPARAM_INFO
	.align		4
.L_178:
        /*0028*/ 	.byte	0x04, 0x17
        /*002a*/ 	.short	(.L_180 - .L_179)
.L_179:
        /*002c*/ 	.word	0x00000000
        /*0030*/ 	.short	0x0000
        /*0032*/ 	.short	0x0000
        /*0034*/ 	.byte	0x00, 0xf5, 0x21, 0x00


	//----- nvinfo : EIATTR_SPARSE_MMA_MASK
	.align		4
.L_180:
        /*0038*/ 	.byte	0x03, 0x50
        /*003a*/ 	.short	0x0000


	//----- nvinfo : EIATTR_MAXREG_COUNT
	.align		4
        /*003c*/ 	.byte	0x03, 0x1b
        /*003e*/ 	.short	0x00ff


	//----- nvinfo : EIATTR_NUM_BARRIERS
	.align		4
        /*0040*/ 	.byte	0x02, 0x4c
        /*0042*/ 	.byte	0x01
	.zero		1


	//----- nvinfo : EIATTR_MERCURY_ISA_VERSION
	.align		4
        /*0044*/ 	.byte	0x03, 0x5f
        /*0046*/ 	.short	0x0101


	//----- nvinfo : EIATTR_VRC_CTA_INIT_COUNT
	.align		4
        /*0048*/ 	.byte	0x02, 0x4a
	.zero		1
	.zero		1


	//----- nvinfo : EIATTR_EXIT_INSTR_OFFSETS
	.align		4
        /*004c*/ 	.byte	0x04, 0x1c
        /*004e*/ 	.short	(.L_182 - .L_181)


	//   ....[0]....
.L_181:
        /*0050*/ 	.word	0x00000230


	//   ....[1]....
        /*0054*/ 	.word	0x00000270


	//----- nvinfo : EIATTR_CRS_STACK_SIZE
	.align		4
.L_182:
        /*0058*/ 	.byte	0x04, 0x1e
        /*005a*/ 	.short	(.L_184 - .L_183)
.L_183:
        /*005c*/ 	.word	0x00000000


	//----- nvinfo : EIATTR_CBANK_PARAM_SIZE
	.align		4
.L_184:
        /*0060*/ 	.byte	0x03, 0x19
        /*0062*/ 	.short	0x0018


	//----- nvinfo : EIATTR_PARAM_CBANK
	.align		4
        /*0064*/ 	.byte	0x04, 0x0a
        /*0066*/ 	.short	(.L_186 - .L_185)
	.align		4
.L_185:
        /*0068*/ 	.word	index@(.nv.constant0._Z15pointer_jumpingPiiPb)
        /*006c*/ 	.short	0x0380
        /*006e*/ 	.short	0x0018


	//----- nvinfo : EIATTR_SW_WAR
	.align		4
.L_186:
        /*0070*/ 	.byte	0x04, 0x36
        /*0072*/ 	.short	(.L_188 - .L_187)
.L_187:
        /*0074*/ 	.word	0x00000008
.L_188:


//--------------------- .nv.info._Z8hook_oddPiP4EdgeiPbS2_ --------------------------
	.section	.nv.info._Z8hook_oddPiP4EdgeiPbS2_,"",@"SHT_CUDA_INFO"
	.sectionflags	@""
	.align	4


	//----- nvinfo : EIATTR_CUDA_API_VERSION
	.align		4
        /*0000*/ 	.byte	0x04, 0x37
        /*0002*/ 	.short	(.L_190 - .L_189)
.L_189:
        /*0004*/ 	.word	0x00000082


	//----- nvinfo : EIATTR_KPARAM_INFO
	.align		4
.L_190:
        /*0008*/ 	.byte	0x04, 0x17
        /*000a*/ 	.short	(.L_192 - .L_191)
.L_191:
        /*000c*/ 	.word	0x00000000
        /*0010*/ 	.short	0x0004
        /*0012*/ 	.short	0x0020
        /*0014*/ 	.byte	0x00, 0xf5, 0x21, 0x00


	//----- nvinfo : EIATTR_KPARAM_INFO
	.align		4
.L_192:
        /*0018*/ 	.byte	0x04, 0x17
        /*001a*/ 	.short	(.L_194 - .L_193)
.L_193:
        /*001c*/ 	.word	0x00000000
        /*0020*/ 	.short	0x0003
        /*0022*/ 	.short	0x0018
        /*0024*/ 	.byte	0x00, 0xf5, 0x21, 0x00


	//----- nvinfo : EIATTR_KPARAM_INFO
	.align		4
.L_194:
        /*0028*/ 	.byte	0x04, 0x17
        /*002a*/ 	.short	(.L_196 - .L_195)
.L_195:
        /*002c*/ 	.word	0x00000000
        /*0030*/ 	.short	0x0002
        /*0032*/ 	.short	0x0010
        /*0034*/ 	.byte	0x00, 0xf0, 0x11, 0x00


	//----- nvinfo : EIATTR_KPARAM_INFO
	.align		4
.L_196:
        /*0038*/ 	.byte	0x04, 0x17
        /*003a*/ 	.short	(.L_198 - .L_197)
.L_197:
        /*003c*/ 	.word	0x00000000
        /*0040*/ 	.short	0x0001
        /*0042*/ 	.short	0x0008
        /*0044*/ 	.byte	0x00, 0xf5, 0x21, 0x00


	//----- nvinfo : EIATTR_KPARAM_INFO
	.align		4
.L_198:
        /*0048*/ 	.byte	0x04, 0x17
        /*004a*/ 	.short	(.L_200 - .L_199)
.L_199:
        /*004c*/ 	.word	0x00000000
        /*0050*/ 	.short	0x0000
        /*0052*/ 	.short	0x0000
        /*0054*/ 	.byte	0x00, 0xf5, 0x21, 0x00


	//----- nvinfo : EIATTR_SPARSE_MMA_MASK
	.align		4
.L_200:
        /*0058*/ 	.byte	0x03, 0x50
        /*005a*/ 	.short	0x0000


	//----- nvinfo : EIATTR_MAXREG_COUNT
	.align		4
        /*005c*/ 	.byte	0x03, 0x1b
        /*005e*/ 	.short	0x00ff


	//----- nvinfo : EIATTR_NUM_BARRIERS
	.align		4
        /*0060*/ 	.byte	0x02, 0x4c
        /*0062*/ 	.byte	0x01
	.zero		1


	//----- nvinfo : EIATTR_MERCURY_ISA_VERSION
	.align		4
        /*0064*/ 	.byte	0x03, 0x5f
        /*0066*/ 	.short	0x0101


	//----- nvinfo : EIATTR_VRC_CTA_INIT_COUNT
	.align		4
        /*0068*/ 	.byte	0x02, 0x4a
	.zero		1
	.zero		1


	//----- nvinfo : EIATTR_EXIT_INSTR_OFFSETS
	.align		4
        /*006c*/ 	.byte	0x04, 0x1c
        /*006e*/ 	.short	(.L_202 - .L_201)


	//   ....[0]....
.L_201:
        /*0070*/ 	.word	0x00000380


	//   ....[1]....
        /*0074*/ 	.word	0x000003c0


	//----- nvinfo : EIATTR_CRS_STACK_SIZE
	.align		4
.L_202:
        /*0078*/ 	.byte	0x04, 0x1e
        /*007a*/ 	.short	(.L_204 - .L_203)
.L_203:
        /*007c*/ 	.word	0x00000000


	//----- nvinfo : EIATTR_CBANK_PARAM_SIZE
	.align		4
.L_204:
        /*0080*/ 	.byte	0x03, 0x19
        /*0082*/ 	.short	0x0028


	//----- nvinfo : EIATTR_PARAM_CBANK
	.align		4
        /*0084*/ 	.byte	0x04, 0x0a
        /*0086*/ 	.short	(.L_206 - .L_205)
	.align		4
.L_205:
        /*0088*/ 	.word	index@(.nv.constant0._Z8hook_oddPiP4EdgeiPbS2_)
        /*008c*/ 	.short	0x0380
        /*008e*/ 	.short	0x0028


	//----- nvinfo : EIATTR_SW_WAR
	.align		4
.L_206:
        /*0090*/ 	.byte	0x04, 0x36
        /*0092*/ 	.short	(.L_208 - .L_207)
.L_207:
        /*0094*/ 	.word	0x00000008
.L_208:


//--------------------- .nv.info._Z9hook_evenPiP4EdgeiPbS2_ --------------------------
	.section	.nv.info._Z9hook_evenPiP4EdgeiPbS2_,"",@"SHT_CUDA_INFO"
	.sectionflags	@""
	.align	4


	//----- nvinfo : EIATTR_CUDA_API_VERSION
	.align		4
        /*0000*/ 	.byte	0x04, 0x37
        /*0002*/ 	.short	(.L_210 - .L_209)
.L_209:
        /*0004*/ 	.word	0x00000082


	//----- nvinfo : EIATTR_KPARAM_INFO
	.align		4
.L_210:
        /*0008*/ 	.byte	0x04, 0x17
        /*000a*/ 	.short	(.L_212 - .L_211)
.L_211:
        /*000c*/ 	.word	0x00000000
        /*0010*/ 	.short	0x0004
        /*0012*/ 	.short	0x0020
        /*0014*/ 	.byte	0x00, 0xf5, 0x21, 0x00


	//----- nvinfo : EIATTR_KPARAM_INFO
	.align		4
.L_212:
        /*0018*/ 	.byte	0x04, 0x17
        /*001a*/ 	.short	(.L_214 - .L_213)
.L_213:
        /*001c*/ 	.word	0x00000000
        /*0020*/ 	.short	0x0003
        /*0022*/ 	.short	0x0018
        /*0024*/ 	.byte	0x00, 0xf5, 0x21, 0x00


	//----- nvinfo : EIATTR_KPARAM_INFO
	.align		4
.L_214:
        /*0028*/ 	.byte	0x04, 0x17
        /*002a*/ 	.short	(.L_216 - .L_215)
.L_215:
        /*002c*/ 	.word	0x00000000
        /*0030*/ 	.short	0x0002
        /*0032*/ 	.short	0x0010
        /*0034*/ 	.byte	0x00, 0xf0, 0x11, 0x00


	//----- nvinfo : EIATTR_KPARAM_INFO
	.align		4
.L_216:
        /*0038*/ 	.byte	0x04, 0x17
        /*003a*/ 	.short	(.L_218 - .L_217)
.L_217:
        /*003c*/ 	.word	0x00000000
        /*0040*/ 	.short	0x0001
        /*0042*/ 	.short	0x0008
        /*0044*/ 	.byte	0x00, 0xf5, 0x21, 0x00


	//----- nvinfo : EIATTR_KPARAM_INFO
	.align		4
.L_218:
        /*0048*/ 	.byte	0x04, 0x17
        /*004a*/ 	.short	(.L_220 - .L_219)
.L_219:
        /*004c*/ 	.word	0x00000000
        /*0050*/ 	.short	0x0000
        /*0052*/ 	.short	0x0000
        /*0054*/ 	.byte	0x00, 0xf5, 0x21, 0x00


	//----- nvinfo : EIATTR_SPARSE_MMA_MASK
	.align		4
.L_220:
        /*0058*/ 	.byte	0x03, 0x50
        /*005a*/ 	.short	0x0000


	//----- nvinfo : EIATTR_MAXREG_COUNT
	.align		4
        /*005c*/ 	.byte	0x03, 0x1b
        /*005e*/ 	.short	0x00ff


	//----- nvinfo : EIATTR_NUM_BARRIERS
	.align		4
        /*0060*/ 	.byte	0x02, 0x4c
        /*0062*/ 	.byte	0x01
	.zero		1


	//----- nvinfo : EIATTR_MERCURY_ISA_VERSION
	.align		4
        /*0064*/ 	.byte	0x03, 0x5f
        /*0066*/ 	.short	0x0101


	//----- nvinfo : EIATTR_VRC_CTA_INIT_COUNT
	.align		4
        /*0068*/ 	.byte	0x02, 0x4a
	.zero		1
	.zero		1


	//----- nvinfo : EIATTR_EXIT_INSTR_OFFSETS
	.align		4
        /*006c*/ 	.byte	0x04, 0x1c
        /*006e*/ 	.short	(.L_222 - .L_221)


	//   ....[0]....
.L_221:
        /*0070*/ 	.word	0x00000380


	//   ....[1]....
        /*0074*/ 	.word	0x000003c0


	//----- nvinfo : EIATTR_CRS_STACK_SIZE
	.align		4
.L_222:
        /*0078*/ 	.byte	0x04, 0x1e
        /*007a*/ 	.short	(.L_224 - .L_223)
.L_223:
        /*007c*/ 	.word	0x00000000


	//----- nvinfo : EIATTR_CBANK_PARAM_SIZE
	.align		4
.L_224:
        /*0080*/ 	.byte	0x03, 0x19
        /*0082*/ 	.short	0x0028


	//----- nvinfo : EIATTR_PARAM_CBANK
	.align		4
        /*0084*/ 	.byte	0x04, 0x0a
        /*0086*/ 	.short	(.L_226 - .L_225)
	.align		4
.L_225:
        /*0088*/ 	.word	index@(.nv.constant0._Z9hook_evenPiP4EdgeiPbS2_)
        /*008c*/ 	.short	0x0380
        /*008e*/ 	.short	0x0028


	//----- nvinfo : EIATTR_SW_WAR
	.align		4
.L_226:
        /*0090*/ 	.byte	0x04, 0x36
        /*0092*/ 	.short	(.L_228 - .L_227)
.L_227:
        /*0094*/ 	.word	0x00000008
.L_228:


//--------------------- .nv.info._Z9hook_initPiP4Edgei --------------------------
	.section	.nv.info._Z9hook_initPiP4Edgei,"",@"SHT_CUDA_INFO"
	.sectionflags	@""
	.align	4


	//----- nvinfo : EIATTR_CUDA_API_VERSION
	.align		4
        /*0000*/ 	.byte	0x04, 0x37
        /*0002*/ 	.short	(.L_230 - .L_229)
.L_229:
        /*0004*/ 	.word	0x00000082


	//----- nvinfo : EIATTR_KPARAM_INFO
	.align		4
.L_230:
        /*0008*/ 	.byte	0x04, 0x17
        /*000a*/ 	.short	(.L_232 - .L_231)
.L_231:
        /*000c*/ 	.word	0x00000000
        /*0010*/ 	.short	0x0002
        /*0012*/ 	.short	0x0010
        /*0014*/ 	.byte	0x00, 0xf0, 0x11, 0x00


	//----- nvinfo : EIATTR_KPARAM_INFO
	.align		4
.L_232:
        /*0018*/ 	.byte	0x04, 0x17
        /*001a*/ 	.short	(.L_234 - .L_233)
.L_233:
        /*001c*/ 	.word	0x00000000
        /*0020*/ 	.short	0x0001
        /*0022*/ 	.short	0x0008
        /*0024*/ 	.byte	0x00, 0xf5, 0x21, 0x00


	//----- nvinfo : EIATTR_KPARAM_INFO
	.align		4
.L_234:
        /*0028*/ 	.byte	0x04, 0x17
        /*002a*/ 	.short	(.L_236 - .L_235)
.L_235:
        /*002c*/ 	.word	0x00000000
        /*0030*/ 	.short	0x0000
        /*0032*/ 	.short	0x0000
        /*0034*/ 	.byte	0x00, 0xf5, 0x21, 0x00


	//----- nvinfo : EIATTR_SPARSE_MMA_MASK
	.align		4
.L_236:
        /*0038*/ 	.byte	0x03, 0x50
        /*003a*/ 	.short	0x0000


	//----- nvinfo : EIATTR_MAXREG_COUNT
	.align		4
        /*003c*/ 	.byte	0x03, 0x1b
        /*003e*/ 	.short	0x00ff


	//----- nvinfo : EIATTR_MERCURY_ISA_VERSION
	.align		4
        /*0040*/ 	.byte	0x03, 0x5f
        /*0042*/ 	.short	0x0101


	//----- nvinfo : EIATTR_VRC_CTA_INIT_COUNT
	.align		4
        /*0044*/ 	.byte	0x02, 0x4a
	.zero		1
	.zero		1


	//----- nvinfo : EIATTR_EXIT_INSTR_OFFSETS
	.align		4
        /*0048*/ 	.byte	0x04, 0x1c
        /*004a*/ 	.short	(.L_238 - .L_237)


	//   ....[0]....
.L_237:
        /*004c*/ 	.word	0x00000070


	//   ....[1]....
        /*0050*/ 	.word	0x00000110


	//----- nvinfo : EIATTR_CBANK_PARAM_SIZE
	.align		4
.L_238:
        /*0054*/ 	.byte	0x03, 0x19
        /*0056*/ 	.short	0x0014


	//----- nvinfo : EIATTR_PARAM_CBANK
	.align		4
        /*0058*/ 	.byte	0x04, 0x0a
        /*005a*/ 	.short	(.L_240 - .L_239)
	.align		4
.L_239:
        /*005c*/ 	.word	index@(.nv.constant0._Z9hook_initPiP4Edgei)
        /*0060*/ 	.short	0x0380
        /*0062*/ 	.short	0x0014


	//----- nvinfo : EIATTR_SW_WAR
	.align		4
.L_240:
        /*0064*/ 	.byte	0x04, 0x36
        /*0066*/ 	.short	(.L_242 - .L_241)
.L_241:
        /*0068*/ 	.word	0x00000008
.L_242:


//--------------------- .nv.info._Z13update_statesPiS_i --------------------------
	.section	.nv.info._Z13update_statesPiS_i,"",@"SHT_CUDA_INFO"
	.sectionflags	@""
	.align	4


	//----- nvinfo : EIATTR_CUDA_API_VERSION
	.align		4
        /*0000*/ 	.byte	0x04, 0x37
        /*0002*/ 	.short	(.L_244 - .L_243)
.L_243:
        /*0004*/ 	.word	0x00000082


	//----- nvinfo : EIATTR_KPARAM_INFO
	.align		4
.L_244:
        /*0008*/ 	.byte	0x04, 0x17
        /*000a*/ 	.short	(.L_246 - .L_245)
.L_245:
        /*000c*/ 	.word	0x00000000
        /*0010*/ 	.short	0x0002
        /*0012*/ 	.short	0x0010
        /*0014*/ 	.byte	0x00, 0xf0, 0x11, 0x00


	//----- nvinfo : EIATTR_KPARAM_INFO
	.align		4
.L_246:
        /*0018*/ 	.byte	0x04, 0x17
        /*001a*/ 	.short	(.L_248 - .L_247)
.L_247:
        /*001c*/ 	.word	0x00000000
        /*0020*/ 	.short	0x0001
        /*0022*/ 	.short	0x0008
        /*0024*/ 	.byte	0x00, 0xf5, 0x21, 0x00


	//----- nvinfo : EIATTR_KPARAM_INFO
	.align		4
.L_248:
        /*0028*/ 	.byte	0x04, 0x17
        /*002a*/ 	.short	(.L_250 - .L_249)
.L_249:
        /*002c*/ 	.word	0x00000000
        /*0030*/ 	.short	0x0000
        /*0032*/ 	.short	0x0000
        /*0034*/ 	.byte	0x00, 0xf5, 0x21, 0x00


	//----- nvinfo : EIATTR_SPARSE_MMA_MASK
	.align		4
.L_250:
        /*0038*/ 	.byte	0x03, 0x50
        /*003a*/ 	.short	0x0000


	//----- nvinfo : EIATTR_MAXREG_COUNT
	.align		4
        /*003c*/ 	.byte	0x03, 0x1b
        /*003e*/ 	.short	0x00ff


	//----- nvinfo : EIATTR_MERCURY_ISA_VERSION
	.align		4
        /*0040*/ 	.byte	0x03, 0x5f
        /*0042*/ 	.short	0x0101


	//----- nvinfo : EIATTR_VRC_CTA_INIT_COUNT
	.align		4
        /*0044*/ 	.byte	0x02, 0x4a
	.zero		1
	.zero		1


	//----- nvinfo : EIATTR_EXIT_INSTR_OFFSETS
	.align		4
        /*0048*/ 	.byte	0x04, 0x1c
        /*004a*/ 	.short	(.L_252 - .L_251)


	//   ....[0]....
.L_251:
        /*004c*/ 	.word	0x00000070


	//   ....[1]....
        /*0050*/ 	.word	0x00000110


	//----- nvinfo : EIATTR_CBANK_PARAM_SIZE
	.align		4
.L_252:
        /*0054*/ 	.byte	0x03, 0x19
        /*0056*/ 	.short	0x0014


	//----- nvinfo : EIATTR_PARAM_CBANK
	.align		4
        /*0058*/ 	.byte	0x04, 0x0a
        /*005a*/ 	.short	(.L_254 - .L_253)
	.align		4
.L_253:
        /*005c*/ 	.word	index@(.nv.constant0._Z13update_statesPiS_i)
        /*0060*/ 	.short	0x0380
        /*0062*/ 	.short	0x0014


	//----- nvinfo : EIATTR_SW_WAR
	.align		4
.L_254:
        /*0064*/ 	.byte	0x04, 0x36
        /*0066*/ 	.short	(.L_256 - .L_255)
.L_255:
        /*0068*/ 	.word	0x00000008
.L_256:


//--------------------- .nv.info._Z10accumulateP4EdgePbPii --------------------------
	.section	.nv.info._Z10accumulateP4EdgePbPii,"",@"SHT_CUDA_INFO"
	.sectionflags	@""
	.align	4


	//----- nvinfo : EIATTR_CUDA_API_VERSION
	.align		4
        /*0000*/ 	.byte	0x04, 0x37
        /*0002*/ 	.short	(.L_258 - .L_257)
.L_257:
        /*0004*/ 	.word	0x00000082


	//----- nvinfo : EIATTR_KPARAM_INFO
	.align		4
.L_258:
        /*0008*/ 	.byte	0x04, 0x17
        /*000a*/ 	.short	(.L_260 - .L_259)
.L_259:
        /*000c*/ 	.word	0x00000000
        /*0010*/ 	.short	0x0003
        /*0012*/ 	.short	0x0018
        /*0014*/ 	.byte	0x00, 0xf0, 0x11, 0x00


	//----- nvinfo : EIATTR_KPARAM_INFO
	.align		4
.L_260:
        /*0018*/ 	.byte	0x04, 0x17
        /*001a*/ 	.short	(.L_262 - .L_261)
.L_261:
        /*001c*/ 	.word	0x00000000
        /*0020*/ 	.short	0x0002
        /*0022*/ 	.short	0x0010
        /*0024*/ 	.byte	0x00, 0xf5, 0x21, 0x00


	//----- nvinfo : EIATTR_KPARAM_INFO
	.align		4
.L_262:
        /*0028*/ 	.byte	0x04, 0x17
        /*002a*/ 	.short	(.L_264 - .L_263)
.L_263:
        /*002c*/ 	.word	0x00000000
        /*0030*/ 	.short	0x0001
        /*0032*/ 	.short	0x0008
        /*0034*/ 	.byte	0x00, 0xf5, 0x21, 0x00


	//----- nvinfo : EIATTR_KPARAM_INFO
	.align		4
.L_264:
        /*0038*/ 	.byte	0x04, 0x17
        /*003a*/ 	.short	(.L_266 - .L_265)
.L_265:
        /*003c*/ 	.word	0x00000000
        /*0040*/ 	.short	0x0000
        /*0042*/ 	.short	0x0000
        /*0044*/ 	.byte	0x00, 0xf5, 0x21, 0x00


	//----- nvinfo : EIATTR_SPARSE_MMA_MASK
	.align		4
.L_266:
        /*0048*/ 	.byte	0x03, 0x50
        /*004a*/ 	.short	0x0000


	//----- nvinfo : EIATTR_MAXREG_COUNT
	.align		4
        /*004c*/ 	.byte	0x03, 0x1b
        /*004e*/ 	.short	0x00ff


	//----- nvinfo : EIATTR_NUM_BARRIERS
	.align		4
        /*0050*/ 	.byte	0x02, 0x4c
        /*0052*/ 	.byte	0x01
	.zero		1


	//----- nvinfo : EIATTR_MERCURY_ISA_VERSION
	.align		4
        /*0054*/ 	.byte	0x03, 0x5f
        /*0056*/ 	.short	0x0101


	//----- nvinfo : EIATTR_VRC_CTA_INIT_COUNT
	.align		4
        /*0058*/ 	.byte	0x02, 0x4a
	.zero		1
	.zero		1


	//----- nvinfo : EIATTR_EXIT_INSTR_OFFSETS
	.align		4
        /*005c*/ 	.byte	0x04, 0x1c
        /*005e*/ 	.short	(.L_268 - .L_267)


	//   ....[0]....
.L_267:
        /*0060*/ 	.word	0x00000180


	//   ....[1]....
        /*0064*/ 	.word	0x000001f0


	//----- nvinfo : EIATTR_CRS_STACK_SIZE
	.align		4
.L_268:
        /*0068*/ 	.byte	0x04, 0x1e
        /*006a*/ 	.short	(.L_270 - .L_269)
.L_269:
        /*006c*/ 	.word	0x00000000


	//----- nvinfo : EIATTR_CBANK_PARAM_SIZE
	.align		4
.L_270:
        /*0070*/ 	.byte	0x03, 0x19
        /*0072*/ 	.short	0x001c


	//----- nvinfo : EIATTR_PARAM_CBANK
	.align		4
        /*0074*/ 	.byte	0x04, 0x0a
        /*0076*/ 	.short	(.L_272 - .L_271)
	.align		4
.L_271:
        /*0078*/ 	.word	index@(.nv.constant0._Z10accumulateP4EdgePbPii)
        /*007c*/ 	.short	0x0380
        /*007e*/ 	.short	0x001c


	//----- nvinfo : EIATTR_SW_WAR
	.align		4
.L_272:
        /*0080*/ 	.byte	0x04, 0x36
        /*0082*/ 	.short	(.L_274 - .L_273)
.L_273:
        /*0084*/ 	.word	0x00000008
.L_274:


//--------------------- .nv.info._Z23initialize_active_edgesPbi --------------------------
	.section	.nv.info._Z23initialize_active_edgesPbi,"",@"SHT_CUDA_INFO"
	.sectionflags	@""
	.align	4


	//----- nvinfo : EIATTR_CUDA_API_VERSION
	.align		4
        /*0000*/ 	.byte	0x04, 0x37
        /*0002*/ 	.short	(.L_276 - .L_275)
.L_275:
        /*0004*/ 	.word	0x00000082


	//----- nvinfo : EIATTR_KPARAM_INFO
	.align		4
.L_276:
        /*0008*/ 	.byte	0x04, 0x17
        /*000a*/ 	.short	(.L_278 - .L_277)
.L_277:
        /*000c*/ 	.word	0x00000000
        /*0010*/ 	.short	0x0001
        /*0012*/ 	.short	0x0008
        /*0014*/ 	.byte	0x00, 0xf0, 0x11, 0x00


	//----- nvinfo : EIATTR_KPARAM_INFO
	.align		4
.L_278:
        /*0018*/ 	.byte	0x04, 0x17
        /*001a*/ 	.short	(.L_280 - .L_279)
.L_279:
        /*001c*/ 	.word	0x00000000
        /*0020*/ 	.short	0x0000
        /*0022*/ 	.short	0x0000
        /*0024*/ 	.byte	0x00, 0xf5, 0x21, 0x00


	//----- nvinfo : EIATTR_SPARSE_MMA_MASK
	.align		4
.L_280:
        /*0028*/ 	.byte	0x03, 0x50
        /*002a*/ 	.short	0x0000


	//----- nvinfo : EIATTR_MAXREG_COUNT
	.align		4
        /*002c*/ 	.byte	0x03, 0x1b
        /*002e*/ 	.short	0x00ff


	//----- nvinfo : EIATTR_MERCURY_ISA_VERSION
	.align		4
        /*0030*/ 	.byte	0x03, 0x5f
        /*0032*/ 	.short	0x0101


	//----- nvinfo : EIATTR_VRC_CTA_INIT_COUNT
	.align		4
        /*0034*/ 	.byte	0x02, 0x4a
	.zero		1
	.zero		1


	//----- nvinfo : EIATTR_EXIT_INSTR_OFFSETS
	.align		4
        /*0038*/ 	.byte	0x04, 0x1c
        /*003a*/ 	.short	(.L_282 - .L_281)


	//   ....[0]....
.L_281:
        /*003c*/ 	.word	0x00000070


	//   ....[1]....
        /*0040*/ 	.word	0x000000f0


	//----- nvinfo : EIATTR_CBANK_PARAM_SIZE
	.align		4
.L_282:
        /*0044*/ 	.byte	0x03, 0x19
        /*0046*/ 	.short	0x000c


	//----- nvinfo : EIATTR_PARAM_CBANK
	.align		4
        /*0048*/ 	.byte	0x04, 0x0a
        /*004a*/ 	.short	(.L_284 - .L_283)
	.align		4
.L_283:
        /*004c*/ 	.word	index@(.nv.constant0._Z23initialize_active_edgesPbi)
        /*0050*/ 	.short	0x0380
        /*0052*/ 	.short	0x000c


	//----- nvinfo : EIATTR_SW_WAR
	.align		4
.L_284:
        /*0054*/ 	.byte	0x04, 0x36
        /*0056*/ 	.short	(.L_286 - .L_285)
.L_285:
        /*0058*/ 	.word	0x00000008
.L_286:


//--------------------- .nv.info._Z17initialize_parentPii --------------------------
	.section	.nv.info._Z17initialize_parentPii,"",@"SHT_CUDA_INFO"
	.sectionflags	@""
	.align	4


	//----- nvinfo : EIATTR_CUDA_API_VERSION
	.align		4
        /*0000*/ 	.byte	0x04, 0x37
        /*0002*/ 	.short	(.L_288 - .L_287)
.L_287:
        /*0004*/ 	.word	0x00000082


	//----- nvinfo : EIATTR_KPARAM_INFO
	.align		4
.L_288:
        /*0008*/ 	.byte	0x04, 0x17
        /*000a*/ 	.short	(.L_290 - .L_289)
.L_289:
        /*000c*/ 	.word	0x00000000
        /*0010*/ 	.short	0x0001
        /*0012*/ 	.short	0x0008
        /*0014*/ 	.byte	0x00, 0xf0, 0x11, 0x00


	//----- nvinfo : EIATTR_KPARAM_INFO
	.align		4
.L_290:
        /*0018*/ 	.byte	0x04, 0x17
        /*001a*/ 	.short	(.L_292 - .L_291)
.L_291:
        /*001c*/ 	.word	0x00000000
        /*0020*/ 	.short	0x0000
        /*0022*/ 	.short	0x0000
        /*0024*/ 	.byte	0x00, 0xf5, 0x21, 0x00


	//----- nvinfo : EIATTR_SPARSE_MMA_MASK
	.align		4
.L_292:
        /*0028*/ 	.byte	0x03, 0x50
        /*002a*/ 	.short	0x0000


	//----- nvinfo : EIATTR_MAXREG_COUNT
	.align		4
        /*002c*/ 	.byte	0x03, 0x1b
        /*002e*/ 	.short	0x00ff


	//----- nvinfo : EIATTR_MERCURY_ISA_VERSION
	.align		4
        /*0030*/ 	.byte	0x03, 0x5f
        /*0032*/ 	.short	0x0101


	//----- nvinfo : EIATTR_VRC_CTA_INIT_COUNT
	.align		4
        /*0034*/ 	.byte	0x02, 0x4a
	.zero		1
	.zero		1


	//----- nvinfo : EIATTR_EXIT_INSTR_OFFSETS
	.align		4
        /*0038*/ 	.byte	0x04, 0x1c
        /*003a*/ 	.short	(.L_294 - .L_293)


	//   ....[0]....
.L_293:
        /*003c*/ 	.word	0x00000070


	//   ....[1]....
        /*0040*/ 	.word	0x000000c0


	//----- nvinfo : EIATTR_CBANK_PARAM_SIZE
	.align		4
.L_294:
        /*0044*/ 	.byte	0x03, 0x19
        /*0046*/ 	.short	0x000c


	//----- nvinfo : EIATTR_PARAM_CBANK
	.align		4
        /*0048*/ 	.byte	0x04, 0x0a
        /*004a*/ 	.short	(.L_296 - .L_295)
	.align		4
.L_295:
        /*004c*/ 	.word	index@(.nv.constant0._Z17initialize_parentPii)
        /*0050*/ 	.short	0x0380
        /*0052*/ 	.short	0x000c


	//----- nvinfo : EIATTR_SW_WAR
	.align		4
.L_296:
        /*0054*/ 	.byte	0x04, 0x36
        /*0056*/ 	.short	(.L_298 - .L_297)
.L_297:
        /*0058*/ 	.word	0x00000008
.L_298:


//--------------------- .nv.callgraph             --------------------------
	.section	.nv.callgraph,"",@"SHT_CUDA_CALLGRAPH"
	.align	4
	.sectionentsize	8
	.align		4
        /*0000*/ 	.word	0x00000000
	.align		4
        /*0004*/ 	.word	0xffffffff
	.align		4
        /*0008*/ 	.word	0x00000000
	.align		4
        /*000c*/ 	.word	0xfffffffe
	.align		4
        /*0010*/ 	.word	0x00000000
	.align		4
        /*0014*/ 	.word	0xfffffffd
	.align		4
        /*0018*/ 	.word	0x00000000
	.align		4
        /*001c*/ 	.word	0xfffffffc


//--------------------- .nv.constant4             --------------------------
	.section	.nv.constant4,"a",@progbits
	.align	8
	.align		8
.nv.constant4:
        /*0000*/ 	.dword	_ZN34_INTERNAL_49a27f86_4_k_cu_258c562a4cuda3std3__45__cpo5beginE
	.align		8
        /*0008*/ 	.dword	_ZN34_INTERNAL_49a27f86_4_k_cu_258c562a4cuda3std3__45__cpo3endE
	.align		8
        /*0010*/ 	.dword	_ZN34_INTERNAL_49a27f86_4_k_cu_258c562a4cuda3std3__45__cpo6cbeginE
	.align		8
        /*0018*/ 	.dword	_ZN34_INTERNAL_49a27f86_4_k_cu_258c562a4cuda3std3__45__cpo4cendE
	.align		8
        /*0020*/ 	.dword	_ZN34_INTERNAL_49a27f86_4_k_cu_258c562a4cuda3std3__45__cpo6rbeginE
	.align		8
        /*0028*/ 	.dword	_ZN34_INTERNAL_49a27f86_4_k_cu_258c562a4cuda3std3__45__cpo4rendE
	.align		8
        /*0030*/ 	.dword	_ZN34_INTERNAL_49a27f86_4_k_cu_258c562a4cuda3std3__45__cpo7crbeginE
	.align		8
        /*0038*/ 	.dword	_ZN34_INTERNAL_49a27f86_4_k_cu_258c562a4cuda3std3__45__cpo5crendE
	.align		8
        /*0040*/ 	.dword	_ZN34_INTERNAL_49a27f86_4_k_cu_258c562a4cuda3std3__436_GLOBAL__N__49a27f86_4_k_cu_258c562a6ignoreE
	.align		8
        /*0048*/ 	.dword	_ZN34_INTERNAL_49a27f86_4_k_cu_258c562a4cuda3std3__419piecewise_constructE
	.align		8
        /*0050*/ 	.dword	_ZN34_INTERNAL_49a27f86_4_k_cu_258c562a4cuda3std3__48in_placeE
	.align		8
        /*0058*/ 	.dword	_ZN34_INTERNAL_49a27f86_4_k_cu_258c562a4cuda3std3__420unreachable_sentinelE
	.align		8
        /*0060*/ 	.dword	_ZN34_INTERNAL_49a27f86_4_k_cu_258c562a4cuda3std3__47nulloptE
	.align		8
        /*0068*/ 	.dword	_ZN34_INTERNAL_49a27f86_4_k_cu_258c562a4cuda3std3__48unexpectE
	.align		8
        /*0070*/ 	.dword	_ZN34_INTERNAL_49a27f86_4_k_cu_258c562a4cuda3std6ranges3__45__cpo4swapE
	.align		8
        /*0078*/ 	.dword	_ZN34_INTERNAL_49a27f86_4_k_cu_258c562a4cuda3std6ranges3__45__cpo9iter_moveE
	.align		8
        /*0080*/ 	.dword	_ZN34_INTERNAL_49a27f86_4_k_cu_258c562a4cuda3std6ranges3__45__cpo5beginE
	.align		8
        /*0088*/ 	.dword	_ZN34_INTERNAL_49a27f86_4_k_cu_258c562a4cuda3std6ranges3__45__cpo3endE
	.align		8
        /*0090*/ 	.dword	_ZN34_INTERNAL_49a27f86_4_k_cu_258c562a4cuda3std6ranges3__45__cpo6cbeginE
	.align		8
        /*0098*/ 	.dword	_ZN34_INTERNAL_49a27f86_4_k_cu_258c562a4cuda3std6ranges3__45__cpo4cendE
	.align		8
        /*00a0*/ 	.dword	_ZN34_INTERNAL_49a27f86_4_k_cu_258c562a4cuda3std6ranges3__45__cpo7advanceE
	.align		8
        /*00a8*/ 	.dword	_ZN34_INTERNAL_49a27f86_4_k_cu_258c562a4cuda3std6ranges3__45__cpo9iter_swapE
	.align		8
        /*00b0*/ 	.dword	_ZN34_INTERNAL_49a27f86_4_k_cu_258c562a4cuda3std6ranges3__45__cpo4nextE
	.align		8
        /*00b8*/ 	.dword	_ZN34_INTERNAL_49a27f86_4_k_cu_258c562a4cuda3std6ranges3__45__cpo4prevE
	.align		8
        /*00c0*/ 	.dword	_ZN34_INTERNAL_49a27f86_4_k_cu_258c562a4cuda3std6ranges3__45__cpo4dataE
	.align		8
        /*00c8*/ 	.dword	_ZN34_INTERNAL_49a27f86_4_k_cu_258c562a4cuda3std6ranges3__45__cpo5cdataE
	.align		8
        /*00d0*/ 	.dword	_ZN34_INTERNAL_49a27f86_4_k_cu_258c562a4cuda3std6ranges3__45__cpo4sizeE
	.align		8
        /*00d8*/ 	.dword	_ZN34_INTERNAL_49a27f86_4_k_cu_258c562a4cuda3std6ranges3__45__cpo5ssizeE
	.align		8
        /*00e0*/ 	.dword	_ZN34_INTERNAL_49a27f86_4_k_cu_258c562a4cuda3std6ranges3__45__cpo8distanceE
	.align		8
        /*00e8*/ 	.dword	_ZN34_INTERNAL_49a27f86_4_k_cu_258c562a6thrust24THRUST_300001_SM_1000_NS8cuda_cub3parE
	.align		8
        /*00f0*/ 	.dword	_ZN34_INTERNAL_49a27f86_4_k_cu_258c562a6thrust24THRUST_300001_SM_1000_NS8cuda_cub10par_nosyncE
	.align		8
        /*00f8*/ 	.dword	_ZN34_INTERNAL_49a27f86_4_k_cu_258c562a6thrust24THRUST_300001_SM_1000_NS6system6detail10sequential3seqE
	.align		8
        /*0100*/ 	.dword	_ZN34_INTERNAL_49a27f86_4_k_cu_258c562a6thrust24THRUST_300001_SM_1000_NS12placeholders2_1E
	.align		8
        /*0108*/ 	.dword	_ZN34_INTERNAL_49a27f86_4_k_cu_258c562a6thrust24THRUST_300001_SM_1000_NS12placeholders2_2E
	.align		8
        /*0110*/ 	.dword	_ZN34_INTERNAL_49a27f86_4_k_cu_258c562a6thrust24THRUST_300001_SM_1000_NS12placeholders2_3E
	.align		8
        /*0118*/ 	.dword	_ZN34_INTERNAL_49a27f86_4_k_cu_258c562a6thrust24THRUST_300001_SM_1000_NS12placeholders2_4E
	.align		8
        /*0120*/ 	.dword	_ZN34_INTERNAL_49a27f86_4_k_cu_258c562a6thrust24THRUST_300001_SM_1000_NS12placeholders2_5E
	.align		8
        /*0128*/ 	.dword	_ZN34_INTERNAL_49a27f86_4_k_cu_258c562a6thrust24THRUST_300001_SM_1000_NS12placeholders2_6E
	.align		8
        /*0130*/ 	.dword	_ZN34_INTERNAL_49a27f86_4_k_cu_258c562a6thrust24THRUST_300001_SM_1000_NS12placeholders2_7E
	.align		8
        /*0138*/ 	.dword	_ZN34_INTERNAL_49a27f86_4_k_cu_258c562a6thrust24THRUST_300001_SM_1000_NS12placeholders2_8E
	.align		8
        /*0140*/ 	.dword	_ZN34_INTERNAL_49a27f86_4_k_cu_258c562a6thrust24THRUST_300001_SM_1000_NS12placeholders2_9E
	.align		8
        /*0148*/ 	.dword	_ZN34_INTERNAL_49a27f86_4_k_cu_258c562a6thrust24THRUST_300001_SM_1000_NS12placeholders3_10E
	.align		8
        /*0150*/ 	.dword	_ZN34_INTERNAL_49a27f86_4_k_cu_258c562a6thrust24THRUST_300001_SM_1000_NS3seqE


//--------------------- .text._ZN3cub18CUB_300001_SM_10006detail11EmptyKernelIvEEvv --------------------------
	.section	.text._ZN3cub18CUB_300001_SM_10006detail11EmptyKernelIvEEvv,"ax",@progbits
	.align	128
        .global         _ZN3cub18CUB_300001_SM_10006detail11EmptyKernelIvEEvv
        .type           _ZN3cub18CUB_300001_SM_10006detail11EmptyKernelIvEEvv,@function
        .size           _ZN3cub18CUB_300001_SM_10006detail11EmptyKernelIvEEvv,(.L_x_24 - _ZN3cub18CUB_300001_SM_10006detail11EmptyKernelIvEEvv)
        .other          _ZN3cub18CUB_300001_SM_10006detail11EmptyKernelIvEEvv,@"STO_CUDA_ENTRY STV_DEFAULT"
_ZN3cub18CUB_300001_SM_10006detail11EmptyKernelIvEEvv:
.text._ZN3cub18CUB_300001_SM_10006detail11EmptyKernelIvEEvv:
[----:B------:R-:W-:Y:S01]  /*0000*/  LDC R1, c[0x0][0x37c] ;  /* 0x0000df00ff017b82 */ /* 0x000fe20000000800 */
[----:B------:R-:W-:Y:S05]  /*0010*/  EXIT ;  /* 0x000000000000794d */ /* 0x000fea0003800000 */
.L_x_0:
[----:B------:R-:W-:-:S00]  /*0020*/  BRA `(.L_x_0) ;  /* 0xfffffffc00fc7947 */ /* 0x000fc0000383ffff */
[----:B------:R-:W-:-:S00]  /*0030*/  NOP ;  /* 0x0000000000007918 */ /* 0x000fc00000000000 */
        /* <DEDUP_REMOVED lines=12> */
.L_x_24:


//--------------------- .text._Z19process_cross_edgesPiP4EdgeiPbS2_ --------------------------
	.section	.text._Z19process_cross_edgesPiP4EdgeiPbS2_,"ax",@progbits
	.align	128
        .global         _Z19process_cross_edgesPiP4EdgeiPbS2_
        .type           _Z19process_cross_edgesPiP4EdgeiPbS2_,@function
        .size           _Z19process_cross_edgesPiP4EdgeiPbS2_,(.L_x_25 - _Z19process_cross_edgesPiP4EdgeiPbS2_)
        .other          _Z19process_cross_edgesPiP4EdgeiPbS2_,@"STO_CUDA_ENTRY STV_DEFAULT"
_Z19process_cross_edgesPiP4EdgeiPbS2_:
.text._Z19process_cross_edgesPiP4EdgeiPbS2_:
[----:B------:R-:W-:Y:S01]  /*0000*/  LDC R1, c[0x0][0x37c] ;  /* 0x0000df00ff017b82 */ /* 0x000fe20000000800 */
[----:B------:R-:W0:Y:S07]  /*0010*/  S2R R0, SR_TID.X ;  /* 0x0000000000007919 */ /* 0x000e2e0000002100 */
[----:B------:R-:W1:Y:S01]  /*0020*/  S2UR UR4, SR_CTAID.X ;  /* 0x00000000000479c3 */ /* 0x000e620000002500 */
[----:B------:R-:W2:Y:S01]  /*0030*/  LDCU UR5, c[0x0][0x390] ;  /* 0x00007200ff0577ac */ /* 0x000ea20008000800 */
[----:B------:R-:W-:Y:S01]  /*0040*/  BSSY.RECONVERGENT B0, `(.L_x_1) ;  /* 0x000002c000007945 */ /* 0x000fe20003800200 */
[----:B------:R-:W3:Y:S05]  /*0050*/  LDCU.64 UR6, c[0x0][0x358] ;  /* 0x00006b00ff0677ac */ /* 0x000eea0008000a00 */
[----:B------:R-:W1:Y:S01]  /*0060*/  LDC R5, c[0x0][0x360] ;  /* 0x0000d800ff057b82 */ /* 0x000e620000000800 */
[----:B0-----:R-:W-:Y:S01]  /*0070*/  ISETP.NE.AND P0, PT, R0, RZ, PT ;  /* 0x000000ff0000720c */ /* 0x001fe20003f05270 */
[----:B-1----:R-:W-:-:S12]  /*0080*/  IMAD R5, R5, UR4, R0 ;  /* 0x0000000405057c24 */ /* 0x002fd8000f8e0200 */
[----:B------:R-:W0:Y:S01]  /*0090*/  @!P0 S2R R3, SR_CgaCtaId ;  /* 0x0000000000038919 */ /* 0x000e220000008800 */
[----:B------:R-:W-:-:S04]  /*00a0*/  @!P0 MOV R2, 0x400 ;  /* 0x0000040000028802 */ /* 0x000fc80000000f00 */
[----:B0-----:R-:W-:-:S05]  /*00b0*/  @!P0 LEA R2, R3, R2, 0x18 ;  /* 0x0000000203028211 */ /* 0x001fca00078ec0ff */
[----:B------:R0:W-:Y:S01]  /*00c0*/  @!P0 STS.U8 [R2], RZ ;  /* 0x000000ff02008388 */ /* 0x0001e20000000000 */
[----:B------:R-:W-:Y:S01]  /*00d0*/  BAR.SYNC.DEFER_BLOCKING 0x0 ;  /* 0x0000000000007b1d */ /* 0x000fe20000010000 */
[----:B--2---:R-:W-:-:S13]  /*00e0*/  ISETP.GE.AND P0, PT, R5, UR5, PT ;  /* 0x0000000505007c0c */ /* 0x004fda000bf06270 */
[----:B0--3--:R-:W-:Y:S05]  /*00f0*/  @P0 BRA `(.L_x_2) ;  /* 0x0000000000800947 */ /* 0x009fea0003800000 */
[----:B------:R-:W0:Y:S02]  /*0100*/  LDCU.64 UR4, c[0x0][0x3a0] ;  /* 0x00007400ff0477ac */ /* 0x000e240008000a00 */
[----:B0-----:R-:W-:-:S04]  /*0110*/  IADD3 R8, P0, PT, R5, UR4, RZ ;  /* 0x0000000405087c10 */ /* 0x001fc8000ff1e0ff */
[----:B------:R-:W-:-:S05]  /*0120*/  LEA.HI.X.SX32 R9, R5, UR5, 0x1, P0 ;  /* 0x0000000505097c11 */ /* 0x000fca00080f0eff */
[----:B------:R-:W2:Y:S02]  /*0130*/  LDG.E.U8 R2, desc[UR6][R8.64] ;  /* 0x0000000608027981 */ /* 0x000ea4000c1e1100 */
[----:B--2---:R-:W-:-:S13]  /*0140*/  ISETP.NE.AND P0, PT, R2, RZ, PT ;  /* 0x000000ff0200720c */ /* 0x004fda0003f05270 */
[----:B------:R-:W-:Y:S05]  /*0150*/  @!P0 BRA `(.L_x_2) ;  /* 0x0000000000688947 */ /* 0x000fea0003800000 */
[----:B------:R-:W0:Y:S01]  /*0160*/  LDC.64 R2, c[0x0][0x388] ;  /* 0x0000e200ff027b82 */ /* 0x000e220000000a00 */
[----:B------:R-:W1:Y:S01]  /*0170*/  LDCU.64 UR4, c[0x0][0x380] ;  /* 0x00007000ff0477ac */ /* 0x000e620008000a00 */
[----:B0-----:R-:W-:-:S06]  /*0180*/  IMAD.WIDE R2, R5, 0x8, R2 ;  /* 0x0000000805027825 */ /* 0x001fcc00078e0202 */
[----:B------:R-:W2:Y:S02]  /*0190*/  LDG.E.64 R2, desc[UR6][R2.64] ;  /* 0x0000000602027981 */ /* 0x000ea4000c1e1b00 */
[----:B--2---:R-:W-:Y:S02]  /*01a0*/  SHF.R.S64 R6, RZ, 0x1e, R2 ;  /* 0x0000001eff067819 */ /* 0x004fe40000001002 */
[----:B------:R-:W-:Y:S02]  /*01b0*/  SHF.R.S32.HI R5, RZ, 0x1f, R3 ;  /* 0x0000001fff057819 */ /* 0x000fe40000011403 */
[----:B-1----:R-:W-:Y:S02]  /*01c0*/  IADD3 R6, P1, PT, R6, UR4, RZ ;  /* 0x0000000406067c10 */ /* 0x002fe4000ff3e0ff */
[----:B------:R-:W-:Y:S02]  /*01d0*/  LEA R4, P0, R3, UR4, 0x2 ;  /* 0x0000000403047c11 */ /* 0x000fe4000f8010ff */
[----:B------:R-:W-:-:S02]  /*01e0*/  LEA.HI.X.SX32 R7, R2, UR5, 0x2, P1 ;  /* 0x0000000502077c11 */ /* 0x000fc400088f16ff */
[----:B------:R-:W-:-:S04]  /*01f0*/  LEA.HI.X R5, R3, UR5, R5, 0x2, P0 ;  /* 0x0000000503057c11 */ /* 0x000fc800080f1405 */
[----:B------:R-:W2:Y:S04]  /*0200*/  LDG.E R7, desc[UR6][R6.64] ;  /* 0x0000000606077981 */ /* 0x000ea8000c1e1900 */
[----:B------:R-:W2:Y:S02]  /*0210*/  LDG.E R4, desc[UR6][R4.64] ;  /* 0x0000000604047981 */ /* 0x000ea4000c1e1900 */
[----:B--2---:R-:W-:-:S13]  /*0220*/  ISETP.NE.AND P0, PT, R4, R7, PT ;  /* 0x000000070400720c */ /* 0x004fda0003f05270 */
[----:B------:R0:W-:Y:S01]  /*0230*/  @!P0 STG.E.U8 desc[UR6][R8.64], RZ ;  /* 0x000000ff08008986 */ /* 0x0001e2000c101106 */
[----:B------:R-:W-:Y:S05]  /*0240*/  @!P0 BRA `(.L_x_2) ;  /* 0x00000000002c8947 */ /* 0x000fea0003800000 */
[----:B------:R-:W1:Y:S01]  /*0250*/  S2UR UR5, SR_CgaCtaId ;  /* 0x00000000000579c3 */ /* 0x000e620000008800 */
[----:B------:R-:W-:Y:S01]  /*0260*/  UMOV UR4, 0x400 ;  /* 0x0000040000047882 */ /* 0x000fe20000000000 */
[CC--:B------:R-:W-:Y:S01]  /*0270*/  VIMNMX R5, PT, PT, R4.reuse, R7.reuse, !PT ;  /* 0x0000000704057248 */ /* 0x0c0fe20007fe0100 */
[----:B------:R-:W-:Y:S01]  /*0280*/  IMAD.MOV.U32 R6, RZ, RZ, 0x1 ;  /* 0x00000001ff067424 */ /* 0x000fe200078e00ff */
[----:B------:R-:W-:-:S04]  /*0290*/  VIMNMX R7, PT, PT, R4, R7, PT ;  /* 0x0000000704077248 */ /* 0x000fc80003fe0100 */
[----:B------:R-:W2:Y:S01]  /*02a0*/  LDC.64 R2, c[0x0][0x380] ;  /* 0x0000e000ff027b82 */ /* 0x000ea20000000a00 */
[----:B------:R-:W-:Y:S01]  /*02b0*/  PRMT R4, R6, 0x7610, R4 ;  /* 0x0000761006047816 */ /* 0x000fe20000000004 */
[----:B-1----:R-:W-:Y:S01]  /*02c0*/  ULEA UR4, UR5, UR4, 0x18 ;  /* 0x0000000405047291 */ /* 0x002fe2000f8ec0ff */
[----:B--2---:R-:W-:-:S08]  /*02d0*/  IMAD.WIDE R2, R5, 0x4, R2 ;  /* 0x0000000405027825 */ /* 0x004fd000078e0202 */
[----:B------:R1:W-:Y:S04]  /*02e0*/  STS.U8 [UR4], R4 ;  /* 0x00000004ff007988 */ /* 0x0003e80008000004 */
[----:B------:R1:W-:Y:S02]  /*02f0*/  STG.E desc[UR6][R2.64], R7 ;  /* 0x0000000702007986 */ /* 0x0003e4000c101906 */
.L_x_2:
[----:B------:R-:W-:Y:S05]  /*0300*/  BSYNC.RECONVERGENT B0 ;  /* 0x0000000000007941 */ /* 0x000fea0003800200 */
.L_x_1:
[----:B------:R-:W2:Y:S08]  /*0310*/  S2UR UR5, SR_CgaCtaId ;  /* 0x00000000000579c3 */ /* 0x000eb00000008800 */
[----:B------:R-:W-:Y:S06]  /*0320*/  BAR.SYNC.DEFER_BLOCKING 0x0 ;  /* 0x0000000000007b1d */ /* 0x000fec0000010000 */
[----:B------:R-:W-:-:S02]  /*0330*/  UMOV UR4, 0x400 ;  /* 0x0000040000047882 */ /* 0x000fc40000000000 */
[----:B--2---:R-:W-:-:S09]  /*0340*/  ULEA UR4, UR5, UR4, 0x18 ;  /* 0x0000000405047291 */ /* 0x004fd2000f8ec0ff */
[----:B-1----:R-:W1:Y:S02]  /*0350*/  LDS.U8 R2, [UR4] ;  /* 0x00000004ff027984 */ /* 0x002e640008000000 */
[----:B-1----:R-:W-:-:S04]  /*0360*/  ISETP.NE.AND P0, PT, R2, RZ, PT ;  /* 0x000000ff0200720c */ /* 0x002fc80003f05270 */
[----:B------:R-:W-:-:S13]  /*0370*/  ISETP.NE.OR P0, PT, R0, RZ, !P0 ;  /* 0x000000ff0000720c */ /* 0x000fda0004705670 */
[----:B------:R-:W-:Y:S05]  /*0380*/  @P0 EXIT ;  /* 0x000000000000094d */ /* 0x000fea0003800000 */
[----:B------:R-:W1:Y:S01]  /*0390*/  LDC.64 R2, c[0x0][0x398] ;  /* 0x0000e600ff027b82 */ /* 0x000e620000000a00 */
[----:B------:R-:W-:-:S05]  /*03a0*/  IMAD.MOV.U32 R0, RZ, RZ, 0x1 ;  /* 0x00000001ff007424 */ /* 0x000fca00078e00ff */
[----:B-1----:R-:W-:Y:S01]  /*03b0*/  STG.E.U8 desc[UR6][R2.64], R0 ;  /* 0x0000000002007986 */ /* 0x002fe2000c101106 */
[----:B------:R-:W-:Y:S05]  /*03c0*/  EXIT ;  /* 0x000000000000794d */ /* 0x000fea0003800000 */
.L_x_3:
        /* <DEDUP_REMOVED lines=11> */
.L_x_25:


//--------------------- .text._Z20leaf_pointer_jumpingPiS_i --------------------------
	.section	.text._Z20leaf_pointer_jumpingPiS_i,"ax",@progbits
	.align	128
        .global         _Z20leaf_pointer_jumpingPiS_i
        .type           _Z20leaf_pointer_jumpingPiS_i,@function
        .size           _Z20leaf_pointer_jumpingPiS_i,(.L_x_26 - _Z20leaf_pointer_jumpingPiS_i)
        .other          _Z20leaf_pointer_jumpingPiS_i,@"STO_CUDA_ENTRY STV_DEFAULT"
_Z20leaf_pointer_jumpingPiS_i:
.text._Z20leaf_pointer_jumpingPiS_i:
[----:B------:R-:W-:Y:S01]  /*0000*/  LDC R1, c[0x0][0x37c] ;  /* 0x0000df00ff017b82 */ /* 0x000fe20000000800 */
[----:B------:R-:W0:Y:S07]  /*0010*/  S2R R0, SR_TID.X ;  /* 0x0000000000007919 */ /* 0x000e2e0000002100 */
[----:B------:R-:W0:Y:S01]  /*0020*/  S2UR UR4, SR_CTAID.X ;  /* 0x00000000000479c3 */ /* 0x000e220000002500 */
[----:B------:R-:W1:Y:S07]  /*0030*/  LDCU UR5, c[0x0][0x390] ;  /* 0x00007200ff0577ac */ /* 0x000e6e0008000800 */
[----:B------:R-:W0:Y:S02]  /*0040*/  LDC R7, c[0x0][0x360] ;  /* 0x0000d800ff077b82 */ /* 0x000e240000000800 */
[----:B0-----:R-:W-:-:S05]  /*0050*/  IMAD R7, R7, UR4, R0 ;  /* 0x0000000407077c24 */ /* 0x001fca000f8e0200 */
[----:B-1----:R-:W-:-:S13]  /*0060*/  ISETP.GE.AND P0, PT, R7, UR5, PT ;  /* 0x0000000507007c0c */ /* 0x002fda000bf06270 */
[----:B------:R-:W-:Y:S05]  /*0070*/  @P0 EXIT ;  /* 0x000000000000094d */ /* 0x000fea0003800000 */
[----:B------:R-:W0:Y:S01]  /*0080*/  LDC.64 R2, c[0x0][0x388] ;  /* 0x0000e200ff027b82 */ /* 0x000e220000000a00 */
[----:B------:R-:W1:Y:S01]  /*0090*/  LDCU.64 UR4, c[0x0][0x358] ;  /* 0x00006b00ff0477ac */ /* 0x000e620008000a00 */
[----:B0-----:R-:W-:-:S06]  /*00a0*/  IMAD.WIDE R2, R7, 0x4, R2 ;  /* 0x0000000407027825 */ /* 0x001fcc00078e0202 */
[----:B-1----:R-:W2:Y:S02]  /*00b0*/  LDG.E R2, desc[UR4][R2.64] ;  /* 0x0000000402027981 */ /* 0x002ea4000c1e1900 */
[----:B--2---:R-:W-:-:S13]  /*00c0*/  ISETP.NE.AND P0, PT, R2, 0x1, PT ;  /* 0x000000010200780c */ /* 0x004fda0003f05270 */
[----:B------:R-:W-:Y:S05]  /*00d0*/  @P0 EXIT ;  /* 0x000000000000094d */ /* 0x000fea0003800000 */
[----:B------:R-:W0:Y:S02]  /*00e0*/  LDC.64 R4, c[0x0][0x380] ;  /* 0x0000e000ff047b82 */ /* 0x000e240000000a00 */
[----:B0-----:R-:W-:-:S05]  /*00f0*/  IMAD.WIDE R2, R7, 0x4, R4 ;  /* 0x0000000407027825 */ /* 0x001fca00078e0204 */
[----:B------:R-:W2:Y:S02]  /*0100*/  LDG.E R7, desc[UR4][R2.64] ;  /* 0x0000000402077981 */ /* 0x000ea4000c1e1900 */
[----:B--2---:R-:W-:-:S06]  /*0110*/  IMAD.WIDE R4, R7, 0x4, R4 ;  /* 0x0000000407047825 */ /* 0x004fcc00078e0204 */
[----:B------:R-:W2:Y:S04]  /*0120*/  LDG.E R5, desc[UR4][R4.64] ;  /* 0x0000000404057981 */ /* 0x000ea8000c1e1900 */
[----:B--2---:R-:W-:Y:S01]  /*0130*/  STG.E desc[UR4][R2.64], R5 ;  /* 0x0000000502007986 */ /* 0x004fe2000c101904 */
[----:B------:R-:W-:Y:S05]  /*0140*/  EXIT ;  /* 0x000000000000794d */ /* 0x000fea0003800000 */
.L_x_4:
        /* <DEDUP_REMOVED lines=11> */
.L_x_26:


//--------------------- .text._Z20root_pointer_jumpingPiS_iPb --------------------------
	.section	.text._Z20root_pointer_jumpingPiS_iPb,"ax",@progbits
	.align	128
        .global         _Z20root_pointer_jumpingPiS_iPb
        .type           _Z20root_pointer_jumpingPiS_iPb,@function
        .size           _Z20root_pointer_jumpingPiS_iPb,(.L_x_27 - _Z20root_pointer_jumpingPiS_iPb)
        .other          _Z20root_pointer_jumpingPiS_iPb,@"STO_CUDA_ENTRY STV_DEFAULT"
_Z20root_pointer_jumpingPiS_iPb:
.text._Z20root_pointer_jumpingPiS_iPb:
        /* <DEDUP_REMOVED lines=8> */
[----:B-1----:R-:W-:-:S05]  /*0080*/  IMAD R5, R5, UR4, R8 ;  /* 0x0000000405057c24 */ /* 0x002fca000f8e0208 */
[----:B--2---:R-:W-:-:S07]  /*0090*/  ISETP.GE.AND P1, PT, R5, UR5, PT ;  /* 0x0000000505007c0c */ /* 0x004fce000bf26270 */
[----:B------:R-:W0:Y:S01]  /*00a0*/  @!P0 S2R R3, SR_CgaCtaId ;  /* 0x0000000000038919 */ /* 0x000e220000008800 */
[----:B------:R-:W-:-:S04]  /*00b0*/  @!P0 MOV R0, 0x400 ;  /* 0x0000040000008802 */ /* 0x000fc80000000f00 */
[----:B0-----:R-:W-:-:S05]  /*00c0*/  @!P0 LEA R0, R3, R0, 0x18 ;  /* 0x0000000003008211 */ /* 0x001fca00078ec0ff */
[----:B------:R0:W-:Y:S01]  /*00d0*/  @!P0 STS.U8 [R0], RZ ;  /* 0x000000ff00008388 */ /* 0x0001e20000000000 */
[----:B------:R-:W-:Y:S06]  /*00e0*/  BAR.SYNC.DEFER_BLOCKING 0x0 ;  /* 0x0000000000007b1d */ /* 0x000fec0000010000 */
[----:B---3--:R-:W-:Y:S05]  /*00f0*/  @P1 BRA `(.L_x_6) ;  /* 0x00000000004c1947 */ /* 0x008fea0003800000 */
[----:B------:R-:W1:Y:S02]  /*0100*/  LDC.64 R2, c[0x0][0x388] ;  /* 0x0000e200ff027b82 */ /* 0x000e640000000a00 */
[----:B-1----:R-:W-:-:S05]  /*0110*/  IMAD.WIDE R2, R5, 0x4, R2 ;  /* 0x0000000405027825 */ /* 0x002fca00078e0202 */
[----:B0-----:R-:W2:Y:S02]  /*0120*/  LDG.E R0, desc[UR6][R2.64] ;  /* 0x0000000602007981 */ /* 0x001ea4000c1e1900 */
[----:B--2---:R-:W-:-:S13]  /*0130*/  ISETP.NE.AND P0, PT, R0, RZ, PT ;  /* 0x000000ff0000720c */ /* 0x004fda0003f05270 */
[----:B------:R-:W-:Y:S05]  /*0140*/  @P0 BRA `(.L_x_6) ;  /* 0x0000000000380947 */ /* 0x000fea0003800000 */
[----:B------:R-:W0:Y:S02]  /*0150*/  LDC.64 R6, c[0x0][0x380] ;  /* 0x0000e000ff067b82 */ /* 0x000e240000000a00 */
[----:B0-----:R-:W-:-:S05]  /*0160*/  IMAD.WIDE R4, R5, 0x4, R6 ;  /* 0x0000000405047825 */ /* 0x001fca00078e0206 */
[----:B------:R-:W2:Y:S02]  /*0170*/  LDG.E R9, desc[UR6][R4.64] ;  /* 0x0000000604097981 */ /* 0x000ea4000c1e1900 */
[----:B--2---:R-:W-:-:S06]  /*0180*/  IMAD.WIDE R6, R9, 0x4, R6 ;  /* 0x0000000409067825 */ /* 0x004fcc00078e0206 */
[----:B------:R-:W2:Y:S01]  /*0190*/  LDG.E R6, desc[UR6][R6.64] ;  /* 0x0000000606067981 */ /* 0x000ea2000c1e1900 */
[----:B------:R-:W-:Y:S01]  /*01a0*/  IMAD.MOV.U32 R0, RZ, RZ, 0x1 ;  /* 0x00000001ff007424 */ /* 0x000fe200078e00ff */
[----:B--2---:R-:W-:-:S13]  /*01b0*/  ISETP.NE.AND P0, PT, R9, R6, PT ;  /* 0x000000060900720c */ /* 0x004fda0003f05270 */
[----:B------:R-:W0:Y:S01]  /*01c0*/  @P0 S2R R11, SR_CgaCtaId ;  /* 0x00000000000b0919 */ /* 0x000e220000008800 */
[----:B------:R-:W-:Y:S01]  /*01d0*/  @P0 MOV R10, 0x400 ;  /* 0x00000400000a0802 */ /* 0x000fe20000000f00 */
[----:B------:R-:W-:Y:S01]  /*01e0*/  @!P0 IMAD.MOV.U32 R9, RZ, RZ, -0x1 ;  /* 0xffffffffff098424 */ /* 0x000fe200078e00ff */
[----:B------:R1:W-:Y:S04]  /*01f0*/  @P0 STG.E desc[UR6][R4.64], R6 ;  /* 0x0000000604000986 */ /* 0x0003e8000c101906 */
[----:B------:R1:W-:Y:S01]  /*0200*/  @!P0 STG.E desc[UR6][R2.64], R9 ;  /* 0x0000000902008986 */ /* 0x0003e2000c101906 */
[----:B0-----:R-:W-:-:S05]  /*0210*/  @P0 LEA R11, R11, R10, 0x18 ;  /* 0x0000000a0b0b0211 */ /* 0x001fca00078ec0ff */
[----:B------:R1:W-:Y:S02]  /*0220*/  @P0 STS.U8 [R11], R0 ;  /* 0x000000000b000388 */ /* 0x0003e40000000000 */
.L_x_6:
[----:B------:R-:W-:Y:S05]  /*0230*/  BSYNC.RECONVERGENT B0 ;  /* 0x0000000000007941 */ /* 0x000fea0003800200 */
.L_x_5:
[----:B------:R-:W2:Y:S01]  /*0240*/  S2UR UR5, SR_CgaCtaId ;  /* 0x00000000000579c3 */ /* 0x000ea20000008800 */
[----:B------:R-:W-:Y:S02]  /*0250*/  UMOV UR4, 0x400 ;  /* 0x0000040000047882 */ /* 0x000fe40000000000 */
[----:B--2---:R-:W-:-:S09]  /*0260*/  ULEA UR4, UR5, UR4, 0x18 ;  /* 0x0000000405047291 */ /* 0x004fd2000f8ec0ff */
[----:B01----:R-:W0:Y:S02]  /*0270*/  LDS.U8 R0, [UR4] ;  /* 0x00000004ff007984 */ /* 0x003e240008000000 */
[----:B0-----:R-:W-:-:S04]  /*0280*/  ISETP.NE.AND P0, PT, R0, RZ, PT ;  /* 0x000000ff0000720c */ /* 0x001fc80003f05270 */
[----:B------:R-:W-:-:S13]  /*0290*/  ISETP.NE.OR P0, PT, R8, RZ, !P0 ;  /* 0x000000ff0800720c */ /* 0x000fda0004705670 */
[----:B------:R-:W-:Y:S05]  /*02a0*/  @P0 EXIT ;  /* 0x000000000000094d */ /* 0x000fea0003800000 */
[----:B------:R-:W0:Y:S01]  /*02b0*/  LDC.64 R2, c[0x0][0x398] ;  /* 0x0000e600ff027b82 */ /* 0x000e220000000a00 */
[----:B------:R-:W-:-:S05]  /*02c0*/  IMAD.MOV.U32 R0, RZ, RZ, 0x1 ;  /* 0x00000001ff007424 */ /* 0x000fca00078e00ff */
[----:B0-----:R-:W-:Y:S01]  /*02d0*/  STG.E.U8 desc[UR6][R2.64], R0 ;  /* 0x0000000002007986 */ /* 0x001fe2000c101106 */
[----:B------:R-:W-:Y:S05]  /*02e0*/  EXIT ;  /* 0x000000000000794d */ /* 0x000fea0003800000 */
.L_x_7:
        /* <DEDUP_REMOVED lines=9> */
.L_x_27:


//--------------------- .text._Z15pointer_jumpingPiiPb --------------------------
	.section	.text._Z15pointer_jumpingPiiPb,"ax",@progbits
	.align	128
        .global         _Z15pointer_jumpingPiiPb
        .type           _Z15pointer_jumpingPiiPb,@function
        .size           _Z15pointer_jumpingPiiPb,(.L_x_28 - _Z15pointer_jumpingPiiPb)
        .other          _Z15pointer_jumpingPiiPb,@"STO_CUDA_ENTRY STV_DEFAULT"
_Z15pointer_jumpingPiiPb:
.text._Z15pointer_jumpingPiiPb:
        /* <DEDUP_REMOVED lines=18> */
[----:B------:R-:W2:Y:S02]  /*0120*/  LDG.E R7, desc[UR6][R2.64] ;  /* 0x0000000602077981 */ /* 0x000ea4000c1e1900 */
[----:B--2---:R-:W-:-:S06]  /*0130*/  IMAD.WIDE R4, R7, 0x4, R4 ;  /* 0x0000000407047825 */ /* 0x004fcc00078e0204 */
[----:B------:R-:W2:Y:S01]  /*0140*/  LDG.E R4, desc[UR6][R4.64] ;  /* 0x0000000604047981 */ /* 0x000ea2000c1e1900 */
[----:B0-----:R-:W-:Y:S01]  /*0150*/  IMAD.MOV.U32 R0, RZ, RZ, 0x1 ;  /* 0x00000001ff007424 */ /* 0x001fe200078e00ff */
[----:B--2---:R-:W-:-:S13]  /*0160*/  ISETP.NE.AND P0, PT, R7, R4, PT ;  /* 0x000000040700720c */ /* 0x004fda0003f05270 */
[----:B------:R-:W0:Y:S01]  /*0170*/  @P0 S2R R8, SR_CgaCtaId ;  /* 0x0000000000080919 */ /* 0x000e220000008800 */
[----:B------:R-:W-:Y:S01]  /*0180*/  @P0 MOV R7, 0x400 ;  /* 0x0000040000070802 */ /* 0x000fe20000000f00 */
[----:B------:R1:W-:Y:S03]  /*0190*/  @P0 STG.E desc[UR6][R2.64], R4 ;  /* 0x0000000402000986 */ /* 0x0003e6000c101906 */
[----:B0-----:R-:W-:-:S05]  /*01a0*/  @P0 LEA R7, R8, R7, 0x18 ;  /* 0x0000000708070211 */ /* 0x001fca00078ec0ff */
[----:B------:R1:W-:Y:S02]  /*01b0*/  @P0 STS.U8 [R7], R0 ;  /* 0x0000000007000388 */ /* 0x0003e40000000000 */
.L_x_9:
[----:B------:R-:W-:Y:S05]  /*01c0*/  BSYNC.RECONVERGENT B0 ;  /* 0x0000000000007941 */ /* 0x000fea0003800200 */
.L_x_8:
        /* <DEDUP_REMOVED lines=11> */
.L_x_10:
        /* <DEDUP_REMOVED lines=16> */
.L_x_28:


//--------------------- .text._Z8hook_oddPiP4EdgeiPbS2_ --------------------------
	.section	.text._Z8hook_oddPiP4EdgeiPbS2_,"ax",@progbits
	.align	128
        .global         _Z8hook_oddPiP4EdgeiPbS2_
        .type           _Z8hook_oddPiP4EdgeiPbS2_,@function
        .size           _Z8hook_oddPiP4EdgeiPbS2_,(.L_x_29 - _Z8hook_oddPiP4EdgeiPbS2_)
        .other          _Z8hook_oddPiP4EdgeiPbS2_,@"STO_CUDA_ENTRY STV_DEFAULT"
_Z8hook_oddPiP4EdgeiPbS2_:
.text._Z8hook_oddPiP4EdgeiPbS2_:
        /* <DEDUP_REMOVED lines=48> */
.L_x_12:
[----:B------:R-:W-:Y:S05]  /*0300*/  BSYNC.RECONVERGENT B0 ;  /* 0x0000000000007941 */ /* 0x000fea0003800200 */
.L_x_11:
        /* <DEDUP_REMOVED lines=12> */
.L_x_13:
        /* <DEDUP_REMOVED lines=11> */
.L_x_29:


//--------------------- .text._Z9hook_evenPiP4EdgeiPbS2_ --------------------------
	.section	.text._Z9hook_evenPiP4EdgeiPbS2_,"ax",@progbits
	.align	128
        .global         _Z9hook_evenPiP4EdgeiPbS2_
        .type           _Z9hook_evenPiP4EdgeiPbS2_,@function
        .size           _Z9hook_evenPiP4EdgeiPbS2_,(.L_x_30 - _Z9hook_evenPiP4EdgeiPbS2_)
        .other          _Z9hook_evenPiP4EdgeiPbS2_,@"STO_CUDA_ENTRY STV_DEFAULT"
_Z9hook_evenPiP4EdgeiPbS2_:
.text._Z9hook_evenPiP4EdgeiPbS2_:
        /* <DEDUP_REMOVED lines=39> */
[CC--:B------:R-:W-:Y:S01]  /*0270*/  VIMNMX R5, PT, PT, R4.reuse, R7.reuse, PT ;  /* 0x0000000704057248 */ /* 0x0c0fe20003fe0100 */
[----:B------:R-:W-:Y:S01]  /*0280*/  IMAD.MOV.U32 R6, RZ, RZ, 0x1 ;  /* 0x00000001ff067424 */ /* 0x000fe200078e00ff */
[----:B------:R-:W-:-:S04]  /*0290*/  VIMNMX R7, PT, PT, R4, R7, !PT ;  /* 0x0000000704077248 */ /* 0x000fc80007fe0100 */
[----:B------:R-:W2:Y:S01]  /*02a0*/  LDC.64 R2, c[0x0][0x380] ;  /* 0x0000e000ff027b82 */ /* 0x000ea20000000a00 */
[----:B------:R-:W-:Y:S01]  /*02b0*/  PRMT R4, R6, 0x7610, R4 ;  /* 0x0000761006047816 */ /* 0x000fe20000000004 */
[----:B-1----:R-:W-:Y:S01]  /*02c0*/  ULEA UR4, UR5, UR4, 0x18 ;  /* 0x0000000405047291 */ /* 0x002fe2000f8ec0ff */
[----:B--2---:R-:W-:-:S08]  /*02d0*/  IMAD.WIDE R2, R5, 0x4, R2 ;  /* 0x0000000405027825 */ /* 0x004fd000078e0202 */
[----:B------:R1:W-:Y:S04]  /*02e0*/  STS.U8 [UR4], R4 ;  /* 0x00000004ff007988 */ /* 0x0003e80008000004 */
[----:B------:R1:W-:Y:S02]  /*02f0*/  STG.E desc[UR6][R2.64], R7 ;  /* 0x0000000702007986 */ /* 0x0003e4000c101906 */
.L_x_15:
[----:B------:R-:W-:Y:S05]  /*0300*/  BSYNC.RECONVERGENT B0 ;  /* 0x0000000000007941 */ /* 0x000fea0003800200 */
.L_x_14:
        /* <DEDUP_REMOVED lines=12> */
.L_x_16:
        /* <DEDUP_REMOVED lines=11> */
.L_x_30:


//--------------------- .text._Z9hook_initPiP4Edgei --------------------------
	.section	.text._Z9hook_initPiP4Edgei,"ax",@progbits
	.align	128
        .global         _Z9hook_initPiP4Edgei
        .type           _Z9hook_initPiP4Edgei,@function
        .size           _Z9hook_initPiP4Edgei,(.L_x_31 - _Z9hook_initPiP4Edgei)
        .other          _Z9hook_initPiP4Edgei,@"STO_CUDA_ENTRY STV_DEFAULT"
_Z9hook_initPiP4Edgei:
.text._Z9hook_initPiP4Edgei:
        /* <DEDUP_REMOVED lines=11> */
[----:B------:R-:W0:Y:S01]  /*00b0*/  LDC.64 R4, c[0x0][0x380] ;  /* 0x0000e000ff047b82 */ /* 0x000e220000000a00 */
[----:B-1----:R-:W2:Y:S02]  /*00c0*/  LDG.E.64 R2, desc[UR4][R2.64] ;  /* 0x0000000402027981 */ /* 0x002ea4000c1e1b00 */
[CC--:B--2---:R-:W-:Y:S02]  /*00d0*/  VIMNMX R7, PT, PT, R3.reuse, R2.reuse, !PT ;  /* 0x0000000203077248 */ /* 0x0c4fe40007fe0100 */
[----:B------:R-:W-:-:S03]  /*00e0*/  VIMNMX R9, PT, PT, R3, R2, PT ;  /* 0x0000000203097248 */ /* 0x000fc60003fe0100 */
[----:B0-----:R-:W-:-:S05]  /*00f0*/  IMAD.WIDE R4, R7, 0x4, R4 ;  /* 0x0000000407047825 */ /* 0x001fca00078e0204 */
[----:B------:R-:W-:Y:S01]  /*0100*/  STG.E desc[UR4][R4.64], R9 ;  /* 0x0000000904007986 */ /* 0x000fe2000c101904 */
[----:B------:R-:W-:Y:S05]  /*0110*/  EXIT ;  /* 0x000000000000794d */ /* 0x000fea0003800000 */
.L_x_17:
        /* <DEDUP_REMOVED lines=14> */
.L_x_31:


//--------------------- .text._Z13update_statesPiS_i --------------------------
	.section	.text._Z13update_statesPiS_i,"ax",@progbits
	.align	128
        .global         _Z13update_statesPiS_i
        .type           _Z13update_statesPiS_i,@function
        .size           _Z13update_statesPiS_i,(.L_x_32 - _Z13update_statesPiS_i)
        .other          _Z13update_statesPiS_i,@"STO_CUDA_ENTRY STV_DEFAULT"
_Z13update_statesPiS_i:
.text._Z13update_statesPiS_i:
        /* <DEDUP_REMOVED lines=9> */
[----:B------:R-:W1:Y:S07]  /*0090*/  LDCU.64 UR4, c[0x0][0x358] ;  /* 0x00006b00ff0477ac */ /* 0x000e6e0008000a00 */
[----:B------:R-:W2:Y:S01]  /*00a0*/  LDC.64 R4, c[0x0][0x388] ;  /* 0x0000e200ff047b82 */ /* 0x000ea20000000a00 */
[----:B0-----:R-:W-:-:S06]  /*00b0*/  IMAD.WIDE R2, R7, 0x4, R2 ;  /* 0x0000000407027825 */ /* 0x001fcc00078e0202 */
[----:B-1----:R-:W3:Y:S01]  /*00c0*/  LDG.E R2, desc[UR4][R2.64] ;  /* 0x0000000402027981 */ /* 0x002ee2000c1e1900 */
[----:B--2---:R-:W-:Y:S01]  /*00d0*/  IMAD.WIDE R4, R7, 0x4, R4 ;  /* 0x0000000407047825 */ /* 0x004fe200078e0204 */
[----:B---3--:R-:W-:-:S04]  /*00e0*/  ISETP.NE.AND P0, PT, R2, R7, PT ;  /* 0x000000070200720c */ /* 0x008fc80003f05270 */
[----:B------:R-:W-:-:S05]  /*00f0*/  SEL R7, RZ, 0x1, !P0 ;  /* 0x00000001ff077807 */ /* 0x000fca0004000000 */
[----:B------:R-:W-:Y:S01]  /*0100*/  STG.E desc[UR4][R4.64], R7 ;  /* 0x0000000704007986 */ /* 0x000fe2000c101904 */
[----:B------:R-:W-:Y:S05]  /*0110*/  EXIT ;  /* 0x000000000000794d */ /* 0x000fea0003800000 */
.L_x_18:
        /* <DEDUP_REMOVED lines=14> */
.L_x_32:


//--------------------- .text._Z10accumulateP4EdgePbPii --------------------------
	.section	.text._Z10accumulateP4EdgePbPii,"ax",@progbits
	.align	128
        .global         _Z10accumulateP4EdgePbPii
        .type           _Z10accumulateP4EdgePbPii,@function
        .size           _Z10accumulateP4EdgePbPii,(.L_x_33 - _Z10accumulateP4EdgePbPii)
        .other          _Z10accumulateP4EdgePbPii,@"STO_CUDA_ENTRY STV_DEFAULT"
_Z10accumulateP4EdgePbPii:
.text._Z10accumulateP4EdgePbPii:
[----:B------:R-:W-:Y:S01]  /*0000*/  LDC R1, c[0x0][0x37c] ;  /* 0x0000df00ff017b82 */ /* 0x000fe20000000800 */
[----:B------:R-:W0:Y:S07]  /*0010*/  S2R R0, SR_TID.X ;  /* 0x0000000000007919 */ /* 0x000e2e0000002100 */
[----:B------:R-:W0:Y:S01]  /*0020*/  S2UR UR4, SR_CTAID.X ;  /* 0x00000000000479c3 */ /* 0x000e220000002500 */
[----:B------:R-:W1:Y:S01]  /*0030*/  LDCU UR5, c[0x0][0x398] ;  /* 0x00007300ff0577ac */ /* 0x000e620008000800 */
[----:B------:R-:W-:Y:S01]  /*0040*/  BSSY.RECONVERGENT B0, `(.L_x_19) ;  /* 0x0000010000007945 */ /* 0x000fe20003800200 */
[----:B------:R-:W-:-:S05]  /*0050*/  CS2R R2, SRZ ;  /* 0x0000000000027805 */ /* 0x000fca000001ff00 */
[----:B------:R-:W0:Y:S02]  /*0060*/  LDC R7, c[0x0][0x360] ;  /* 0x0000d800ff077b82 */ /* 0x000e240000000800 */
[----:B0-----:R-:W-:-:S05]  /*0070*/  IMAD R7, R7, UR4, R0 ;  /* 0x0000000407077c24 */ /* 0x001fca000f8e0200 */
[----:B-1----:R-:W-:Y:S01]  /*0080*/  ISETP.GE.AND P0, PT, R7, UR5, PT ;  /* 0x0000000507007c0c */ /* 0x002fe2000bf06270 */
[----:B------:R-:W0:-:S12]  /*0090*/  LDCU.64 UR4, c[0x0][0x358] ;  /* 0x00006b00ff0477ac */ /* 0x000e180008000a00 */
[----:B------:R-:W-:Y:S05]  /*00a0*/  @P0 BRA `(.L_x_20) ;  /* 0x0000000000240947 */ /* 0x000fea0003800000 */
[----:B------:R-:W1:Y:S02]  /*00b0*/  LDCU.64 UR6, c[0x0][0x388] ;  /* 0x00007100ff0677ac */ /* 0x000e640008000a00 */
[----:B-1----:R-:W-:-:S04]  /*00c0*/  IADD3 R4, P0, PT, R7, UR6, RZ ;  /* 0x0000000607047c10 */ /* 0x002fc8000ff1e0ff */
[----:B------:R-:W-:-:S05]  /*00d0*/  LEA.HI.X.SX32 R5, R7, UR7, 0x1, P0 ;  /* 0x0000000707057c11 */ /* 0x000fca00080f0eff */
[----:B0-----:R-:W2:Y:S02]  /*00e0*/  LDG.E.U8 R4, desc[UR4][R4.64] ;  /* 0x0000000404047981 */ /* 0x001ea4000c1e1100 */
[----:B--2---:R-:W-:-:S13]  /*00f0*/  ISETP.NE.AND P0, PT, R4, RZ, PT ;  /* 0x000000ff0400720c */ /* 0x004fda0003f05270 */
[----:B------:R-:W-:Y:S05]  /*0100*/  @!P0 BRA `(.L_x_20) ;  /* 0x00000000000c8947 */ /* 0x000fea0003800000 */
[----:B------:R-:W0:Y:S02]  /*0110*/  LDC.64 R2, c[0x0][0x380] ;  /* 0x0000e000ff027b82 */ /* 0x000e240000000a00 */
[----:B0-----:R-:W-:-:S06]  /*0120*/  IMAD.WIDE R2, R7, 0x8, R2 ;  /* 0x0000000807027825 */ /* 0x001fcc00078e0202 */
[----:B------:R-:W5:Y:S02]  /*0130*/  LDG.E.64 R2, desc[UR4][R2.64] ;  /* 0x0000000402027981 */ /* 0x000f64000c1e1b00 */
.L_x_20:
[----:B0-----:R-:W-:Y:S05]  /*0140*/  BSYNC.RECONVERGENT B0 ;  /* 0x0000000000007941 */ /* 0x001fea0003800200 */
.L_x_19:
[----:B------:R-:W-:Y:S01]  /*0150*/  BAR.SYNC.DEFER_BLOCKING 0x0 ;  /* 0x0000000000007b1d */ /* 0x000fe20000010000 */
[----:B-----5:R-:W-:-:S04]  /*0160*/  ISETP.NE.U32.AND P0, PT, R2, RZ, PT ;  /* 0x000000ff0200720c */ /* 0x020fc80003f05070 */
[----:B------:R-:W-:-:S13]  /*0170*/  ISETP.NE.AND.EX P0, PT, R3, RZ, PT, P0 ;  /* 0x000000ff0300720c */ /* 0x000fda0003f05300 */
[----:B------:R-:W-:Y:S05]  /*0180*/  @!P0 EXIT ;  /* 0x000000000000894d */ /* 0x000fea0003800000 */
[----:B------:R-:W0:Y:S02]  /*0190*/  LDC.64 R4, c[0x0][0x390] ;  /* 0x0000e400ff047b82 */ /* 0x000e240000000a00 */
[----:B0-----:R-:W-:-:S06]  /*01a0*/  IMAD.WIDE R4, R7, 0x4, R4 ;  /* 0x0000000407047825 */ /* 0x001fcc00078e0204 */
[----:B------:R-:W0:Y:S01]  /*01b0*/  LDC.64 R6, c[0x0][0x380] ;  /* 0x0000e000ff067b82 */ /* 0x000e220000000a00 */
[----:B------:R-:W0:Y:S02]  /*01c0*/  LDG.E R5, desc[UR4][R4.64] ;  /* 0x0000000404057981 */ /* 0x000e24000c1e1900 */
[----:B0-----:R-:W-:-:S05]  /*01d0*/  IMAD.WIDE R6, R5, 0x8, R6 ;  /* 0x0000000805067825 */ /* 0x001fca00078e0206 */
[----:B------:R-:W-:Y:S01]  /*01e0*/  STG.E.64 desc[UR4][R6.64], R2 ;  /* 0x0000000206007986 */ /* 0x000fe2000c101b04 */
[----:B------:R-:W-:Y:S05]  /*01f0*/  EXIT ;  /* 0x000000000000794d */ /* 0x000fea0003800000 */
.L_x_21:
        /* <DEDUP_REMOVED lines=16> */
.L_x_33:


//--------------------- .text._Z23initialize_active_edgesPbi --------------------------
	.section	.text._Z23initialize_active_edgesPbi,"ax",@progbits
	.align	128
        .global         _Z23initialize_active_edgesPbi
        .type           _Z23initialize_active_edgesPbi,@function
        .size           _Z23initialize_active_edgesPbi,(.L_x_34 - _Z23initialize_active_edgesPbi)
        .other          _Z23initialize_active_edgesPbi,@"STO_CUDA_ENTRY STV_DEFAULT"
_Z23initialize_active_edgesPbi:
.text._Z23initialize_active_edgesPbi:
        /* <DEDUP_REMOVED lines=8> */
[----:B------:R-:W0:Y:S01]  /*0080*/  LDCU.64 UR6, c[0x0][0x380] ;  /* 0x00007000ff0677ac */ /* 0x000e220008000a00 */
[----:B------:R-:W-:Y:S01]  /*0090*/  IMAD.MOV.U32 R4, RZ, RZ, 0x1 ;  /* 0x00000001ff047424 */ /* 0x000fe200078e00ff */
[----:B------:R-:W1:Y:S01]  /*00a0*/  LDCU.64 UR4, c[0x0][0x358] ;  /* 0x00006b00ff0477ac */ /* 0x000e620008000a00 */
[----:B0-----:R-:W-:-:S04]  /*00b0*/  IADD3 R2, P0, PT, R0, UR6, RZ ;  /* 0x0000000600027c10 */ /* 0x001fc8000ff1e0ff */
[----:B------:R-:W-:Y:S02]  /*00c0*/  LEA.HI.X.SX32 R3, R0, UR7, 0x1, P0 ;  /* 0x0000000700037c11 */ /* 0x000fe400080f0eff */
[----:B------:R-:W-:-:S05]  /*00d0*/  PRMT R0, R4, 0x7610, R0 ;  /* 0x0000761004007816 */ /* 0x000fca0000000000 */
[----:B-1----:R-:W-:Y:S01]  /*00e0*/  STG.E.U8 desc[UR4][R2.64], R0 ;  /* 0x0000000002007986 */ /* 0x002fe2000c101104 */
[----:B------:R-:W-:Y:S05]  /*00f0*/  EXIT ;  /* 0x000000000000794d */ /* 0x000fea0003800000 */
.L_x_22:
        /* <DEDUP_REMOVED lines=16> */
.L_x_34:


//--------------------- .text._Z17initialize_parentPii --------------------------
	.section	.text._Z17initialize_parentPii,"ax",@progbits
	.align	128
        .global         _Z17initialize_parentPii
        .type           _Z17initialize_parentPii,@function
        .size           _Z17initialize_parentPii,(.L_x_35 - _Z17initialize_parentPii)
        .other          _Z17initialize_parentPii,@"STO_CUDA_ENTRY STV_DEFAULT"
_Z17initialize_parentPii:
.text._Z17initialize_parentPii:
        /* <DEDUP_REMOVED lines=10> */
[----:B0-----:R-:W-:-:S05]  /*00a0*/  IMAD.WIDE R2, R5, 0x4, R2 ;  /* 0x0000000405027825 */ /* 0x001fca00078e0202 */
[----:B-1----:R-:W-:Y:S01]  /*00b0*/  STG.E desc[UR4][R2.64], R5 ;  /* 0x0000000502007986 */ /* 0x002fe2000c101904 */
[----:B------:R-:W-:Y:S05]  /*00c0*/  EXIT ;  /* 0x000000000000794d */ /* 0x000fea0003800000 */
.L_x_23:
        /* <DEDUP_REMOVED lines=11> */
.L_x_35:


//--------------------- .nv.shared.reserved.0     --------------------------
	.section	.nv.shared.reserved.0,"aw",@nobits
	.weak		__nv_reservedSMEM_offset_0_alias
	.size		__nv_reservedSMEM_offset_0_alias, 0, 64
	.other		__nv_reservedSMEM_offset_0_alias,@"STO_CUDA_RESERVED_SHARED STV_DEFAULT"
__nv_reservedSMEM_offset_0_alias:
	.zero		0
	.zero		64


//--------------------- .nv.global                --------------------------
	.section	.nv.global,"aw",@nobits
.nv.global:
	.type		_ZN34_INTERNAL_49a27f86_4_k_cu_258c562a6thrust24THRUST_300001_SM_1000_NS3seqE,@object
	.size		_ZN34_INTERNAL_49a27f86_4_k_cu_258c562a6thrust24THRUST_300001_SM_1000_NS3seqE,(_ZN34_INTERNAL_49a27f86_4_k_cu_258c562a4cuda3std3__48in_placeE - _ZN34_INTERNAL_49a27f86_4_k_cu_258c562a6thrust24THRUST_300001_SM_1000_NS3seqE)
_ZN34_INTERNAL_49a27f86_4_k_cu_258c562a6thrust24THRUST_300001_SM_1000_NS3seqE:
	.zero		1
	.type		_ZN34_INTERNAL_49a27f86_4_k_cu_258c562a4cuda3std3__48in_placeE,@object
	.size		_ZN34_INTERNAL_49a27f86_4_k_cu_258c562a4cuda3std3__48in_placeE,(_ZN34_INTERNAL_49a27f86_4_k_cu_258c562a4cuda3std6ranges3__45__cpo4sizeE - _ZN34_INTERNAL_49a27f86_4_k_cu_258c562a4cuda3std3__48in_placeE)
_ZN34_INTERNAL_49a27f86_4_k_cu_258c562a4cuda3std3__48in_placeE:
	.zero		1
	.type		_ZN34_INTERNAL_49a27f86_4_k_cu_258c562a4cuda3std6ranges3__45__cpo4sizeE,@object
	.size		_ZN34_INTERNAL_49a27f86_4_k_cu_258c562a4cuda3std6ranges3__45__cpo4sizeE,(_ZN34_INTERNAL_49a27f86_4_k_cu_258c562a6thrust24THRUST_300001_SM_1000_NS12placeholders2_3E - _ZN34_INTERNAL_49a27f86_4_k_cu_258c562a4cuda3std6ranges3__45__cpo4sizeE)
_ZN34_INTERNAL_49a27f86_4_k_cu_258c562a4cuda3std6ranges3__45__cpo4sizeE:
	.zero		1
	.type		_ZN34_INTERNAL_49a27f86_4_k_cu_258c562a6thrust24THRUST_300001_SM_1000_NS12placeholders2_3E,@object
	.size		_ZN34_INTERNAL_49a27f86_4_k_cu_258c562a6thrust24THRUST_300001_SM_1000_NS12placeholders2_3E,(_ZN34_INTERNAL_49a27f86_4_k_cu_258c562a4cuda3std3__45__cpo6cbeginE - _ZN34_INTERNAL_49a27f86_4_k_cu_258c562a6thrust24THRUST_300001_SM_1000_NS12placeholders2_3E)
_ZN34_INTERNAL_49a27f86_4_k_cu_258c562a6thrust24THRUST_300001_SM_1000_NS12placeholders2_3E:
	.zero		1
	.type		_ZN34_INTERNAL_49a27f86_4_k_cu_258c562a4cuda3std3__45__cpo6cbeginE,@object
	.size		_ZN34_INTERNAL_49a27f86_4_k_cu_258c562a4cuda3std3__45__cpo6cbeginE,(_ZN34_INTERNAL_49a27f86_4_k_cu_258c562a4cuda3std6ranges3__45__cpo6cbeginE - _ZN34_INTERNAL_49a27f86_4_k_cu_258c562a4cuda3std3__45__cpo6cbeginE)
_ZN34_INTERNAL_49a27f86_4_k_cu_258c562a4cuda3std3__45__cpo6cbeginE:
	.zero		1
	.type		_ZN34_INTERNAL_49a27f86_4_k_cu_258c562a4cuda3std6ranges3__45__cpo6cbeginE,@object
	.size		_ZN34_INTERNAL_49a27f86_4_k_cu_258c562a4cuda3std6ranges3__45__cpo6cbeginE,(_ZN34_INTERNAL_49a27f86_4_k_cu_258c562a6thrust24THRUST_300001_SM_1000_NS12placeholders2_7E - _ZN34_INTERNAL_49a27f86_4_k_cu_258c562a4cuda3std6ranges3__45__cpo6cbeginE)
_ZN34_INTERNAL_49a27f86_4_k_cu_258c562a4cuda3std6ranges3__45__cpo6cbeginE:
	.zero		1
	.type		_ZN34_INTERNAL_49a27f86_4_k_cu_258c562a6thrust24THRUST_300001_SM_1000_NS12placeholders2_7E,@object
	.size		_ZN34_INTERNAL_49a27f86_4_k_cu_258c562a6thrust24THRUST_300001_SM_1000_NS12placeholders2_7E,(_ZN34_INTERNAL_49a27f86_4_k_cu_258c562a4cuda3std3__45__cpo7crbeginE - _ZN34_INTERNAL_49a27f86_4_k_cu_258c562a6thrust24THRUST_300001_SM_1000_NS12placeholders2_7E)
_ZN34_INTERNAL_49a27f86_4_k_cu_258c562a6thrust24THRUST_300001_SM_1000_NS12placeholders2_7E:
	.zero		1
	.type		_ZN34_INTERNAL_49a27f86_4_k_cu_258c562a4cuda3std3__45__cpo7crbeginE,@object
	.size		_ZN34_INTERNAL_49a27f86_4_k_cu_258c562a4cuda3std3__45__cpo7crbeginE,(_ZN34_INTERNAL_49a27f86_4_k_cu_258c562a4cuda3std6ranges3__45__cpo4nextE - _ZN34_INTERNAL_49a27f86_4_k_cu_258c562a4cuda3std3__45__cpo7crbeginE)
_ZN34_INTERNAL_49a27f86_4_k_cu_258c562a4cuda3std3__45__cpo7crbeginE:
	.zero		1
	.type		_ZN34_INTERNAL_49a27f86_4_k_cu_258c562a4cuda3std6ranges3__45__cpo4nextE,@object
	.size		_ZN34_INTERNAL_49a27f86_4_k_cu_258c562a4cuda3std6ranges3__45__cpo4nextE,(_ZN34_INTERNAL_49a27f86_4_k_cu_258c562a4cuda3std6ranges3__45__cpo4swapE - _ZN34_INTERNAL_49a27f86_4_k_cu_258c562a4cuda3std6ranges3__45__cpo4nextE)
_ZN34_INTERNAL_49a27f86_4_k_cu_258c562a4cuda3std6ranges3__45__cpo4nextE:
	.zero		1
	.type		_ZN34_INTERNAL_49a27f86_4_k_cu_258c562a4cuda3std6ranges3__45__cpo4swapE,@object
	.size		_ZN34_INTERNAL_49a27f86_4_k_cu_258c562a4cuda3std6ranges3__45__cpo4swapE,(_ZN34_INTERNAL_49a27f86_4_k_cu_258c562a6thrust24THRUST_300001_SM_1000_NS8cuda_cub10par_nosyncE - _ZN34_INTERNAL_49a27f86_4_k_cu_258c562a4cuda3std6ranges3__45__cpo4swapE)
_ZN34_INTERNAL_49a27f86_4_k_cu_258c562a4cuda3std6ranges3__45__cpo4swapE:
	.zero		1
	.type		_ZN34_INTERNAL_49a27f86_4_k_cu_258c562a6thrust24THRUST_300001_SM_1000_NS8cuda_cub10par_nosyncE,@object
	.size		_ZN34_INTERNAL_49a27f86_4_k_cu_258c562a6thrust24THRUST_300001_SM_1000_NS8cuda_cub10par_nosyncE,(_ZN34_INTERNAL_49a27f86_4_k_cu_258c562a6thrust24THRUST_300001_SM_1000_NS12placeholders2_9E - _ZN34_INTERNAL_49a27f86_4_k_cu_258c562a6thrust24THRUST_300001_SM_1000_NS8cuda_cub10par_nosyncE)
_ZN34_INTERNAL_49a27f86_4_k_cu_258c562a6thrust24THRUST_300001_SM_1000_NS8cuda_cub10par_nosyncE:
	.zero		1
	.type		_ZN34_INTERNAL_49a27f86_4_k_cu_258c562a6thrust24THRUST_300001_SM_1000_NS12placeholders2_9E,@object
	.size		_ZN34_INTERNAL_49a27f86_4_k_cu_258c562a6thrust24THRUST_300001_SM_1000_NS12placeholders2_9E,(_ZN34_INTERNAL_49a27f86_4_k_cu_258c562a4cuda3std3__436_GLOBAL__N__49a27f86_4_k_cu_258c562a6ignoreE - _ZN34_INTERNAL_49a27f86_4_k_cu_258c562a6thrust24THRUST_300001_SM_1000_NS12placeholders2_9E)
_ZN34_INTERNAL_49a27f86_4_k_cu_258c562a6thrust24THRUST_300001_SM_1000_NS12placeholders2_9E:
	.zero		1
	.type		_ZN34_INTERNAL_49a27f86_4_k_cu_258c562a4cuda3std3__436_GLOBAL__N__49a27f86_4_k_cu_258c562a6ignoreE,@object
	.size		_ZN34_INTERNAL_49a27f86_4_k_cu_258c562a4cuda3std3__436_GLOBAL__N__49a27f86_4_k_cu_258c562a6ignoreE,(_ZN34_INTERNAL_49a27f86_4_k_cu_258c562a4cuda3std6ranges3__45__cpo4dataE - _ZN34_INTERNAL_49a27f86_4_k_cu_258c562a4cuda3std3__436_GLOBAL__N__49a27f86_4_k_cu_258c562a6ignoreE)
_ZN34_INTERNAL_49a27f86_4_k_cu_258c562a4cuda3std3__436_GLOBAL__N__49a27f86_4_k_cu_258c562a6ignoreE:
	.zero		1
	.type		_ZN34_INTERNAL_49a27f86_4_k_cu_258c562a4cuda3std6ranges3__45__cpo4dataE,@object
	.size		_ZN34_INTERNAL_49a27f86_4_k_cu_258c562a4cuda3std6ranges3__45__cpo4dataE,(_ZN34_INTERNAL_49a27f86_4_k_cu_258c562a6thrust24THRUST_300001_SM_1000_NS12placeholders2_1E - _ZN34_INTERNAL_49a27f86_4_k_cu_258c562a4cuda3std6ranges3__45__cpo4dataE)
_ZN34_INTERNAL_49a27f86_4_k_cu_258c562a4cuda3std6ranges3__45__cpo4dataE:
	.zero		1
	.type		_ZN34_INTERNAL_49a27f86_4_k_cu_258c562a6thrust24THRUST_300001_SM_1000_NS12placeholders2_1E,@object
	.size		_ZN34_INTERNAL_49a27f86_4_k_cu_258c562a6thrust24THRUST_300001_SM_1000_NS12placeholders2_1E,(_ZN34_INTERNAL_49a27f86_4_k_cu_258c562a4cuda3std3__45__cpo5beginE - _ZN34_INTERNAL_49a27f86_4_k_cu_258c562a6thrust24THRUST_300001_SM_1000_NS12placeholders2_1E)
_ZN34_INTERNAL_49a27f86_4_k_cu_258c562a6thrust24THRUST_300001_SM_1000_NS12placeholders2_1E:
	.zero		1
	.type		_ZN34_INTERNAL_49a27f86_4_k_cu_258c562a4cuda3std3__45__cpo5beginE,@object
	.size		_ZN34_INTERNAL_49a27f86_4_k_cu_258c562a4cuda3std3__45__cpo5beginE,(_ZN34_INTERNAL_49a27f86_4_k_cu_258c562a4cuda3std6ranges3__45__cpo5beginE - _ZN34_INTERNAL_49a27f86_4_k_cu_258c562a4cuda3std3__45__cpo5beginE)
_ZN34_INTERNAL_49a27f86_4_k_cu_258c562a4cuda3std3__45__cpo5beginE:
	.zero		1
	.type		_ZN34_INTERNAL_49a27f86_4_k_cu_258c562a4cuda3std6ranges3__45__cpo5beginE,@object
	.size		_ZN34_INTERNAL_49a27f86_4_k_cu_258c562a4cuda3std6ranges3__45__cpo5beginE,(_ZN34_INTERNAL_49a27f86_4_k_cu_258c562a6thrust24THRUST_300001_SM_1000_NS12placeholders2_5E - _ZN34_INTERNAL_49a27f86_4_k_cu_258c562a4cuda3std6ranges3__45__cpo5beginE)
_ZN34_INTERNAL_49a27f86_4_k_cu_258c562a4cuda3std6ranges3__45__cpo5beginE:
	.zero		1
	.type		_ZN34_INTERNAL_49a27f86_4_k_cu_258c562a6thrust24THRUST_300001_SM_1000_NS12placeholders2_5E,@object
	.size		_ZN34_INTERNAL_49a27f86_4_k_cu_258c562a6thrust24THRUST_300001_SM_1000_NS12placeholders2_5E,(_ZN34_INTERNAL_49a27f86_4_k_cu_258c562a4cuda3std3__45__cpo6rbeginE - _ZN34_INTERNAL_49a27f86_4_k_cu_258c562a6thrust24THRUST_300001_SM_1000_NS12placeholders2_5E)
_ZN34_INTERNAL_49a27f86_4_k_cu_258c562a6thrust24THRUST_300001_SM_1000_NS12placeholders2_5E:
	.zero		1
	.type		_ZN34_INTERNAL_49a27f86_4_k_cu_258c562a4cuda3std3__45__cpo6rbeginE,@object
	.size		_ZN34_INTERNAL_49a27f86_4_k_cu_258c562a4cuda3std3__45__cpo6rbeginE,(_ZN34_INTERNAL_49a27f86_4_k_cu_258c562a4cuda3std6ranges3__45__cpo7advanceE - _ZN34_INTERNAL_49a27f86_4_k_cu_258c562a4cuda3std3__45__cpo6rbeginE)
_ZN34_INTERNAL_49a27f86_4_k_cu_258c562a4cuda3std3__45__cpo6rbeginE:
	.zero		1
	.type		_ZN34_INTERNAL_49a27f86_4_k_cu_258c562a4cuda3std6ranges3__45__cpo7advanceE,@object
	.size		_ZN34_INTERNAL_49a27f86_4_k_cu_258c562a4cuda3std6ranges3__45__cpo7advanceE,(_ZN34_INTERNAL_49a27f86_4_k_cu_258c562a4cuda3std3__47nulloptE - _ZN34_INTERNAL_49a27f86_4_k_cu_258c562a4cuda3std6ranges3__45__cpo7advanceE)
_ZN34_INTERNAL_49a27f86_4_k_cu_258c562a4cuda3std6ranges3__45__cpo7advanceE:
	.zero		1
	.type		_ZN34_INTERNAL_49a27f86_4_k_cu_258c562a4cuda3std3__47nulloptE,@object
	.size		_ZN34_INTERNAL_49a27f86_4_k_cu_258c562a4cuda3std3__47nulloptE,(_ZN34_INTERNAL_49a27f86_4_k_cu_258c562a4cuda3std6ranges3__45__cpo8distanceE - _ZN34_INTERNAL_49a27f86_4_k_cu_258c562a4cuda3std3__47nulloptE)
_ZN34_INTERNAL_49a27f86_4_k_cu_258c562a4cuda3std3__47nulloptE:
	.zero		1
	.type		_ZN34_INTERNAL_49a27f86_4_k_cu_258c562a4cuda3std6ranges3__45__cpo8distanceE,@object
	.size		_ZN34_INTERNAL_49a27f86_4_k_cu_258c562a4cuda3std6ranges3__45__cpo8distanceE,(_ZN34_INTERNAL_49a27f86_4_k_cu_258c562a6thrust24THRUST_300001_SM_1000_NS12placeholders3_10E - _ZN34_INTERNAL_49a27f86_4_k_cu_258c562a4cuda3std6ranges3__45__cpo8distanceE)
_ZN34_INTERNAL_49a27f86_4_k_cu_258c562a4cuda3std6ranges3__45__cpo8distanceE:
	.zero		1
	.type		_ZN34_INTERNAL_49a27f86_4_k_cu_258c562a6thrust24THRUST_300001_SM_1000_NS12placeholders3_10E,@object
	.size		_ZN34_INTERNAL_49a27f86_4_k_cu_258c562a6thrust24THRUST_300001_SM_1000_NS12placeholders3_10E,(_ZN34_INTERNAL_49a27f86_4_k_cu_258c562a4cuda3std3__419piecewise_constructE - _ZN34_INTERNAL_49a27f86_4_k_cu_258c562a6thrust24THRUST_300001_SM_1000_NS12placeholders3_10E)
_ZN34_INTERNAL_49a27f86_4_k_cu_258c562a6thrust24THRUST_300001_SM_1000_NS12placeholders3_10E:
	.zero		1
	.type		_ZN34_INTERNAL_49a27f86_4_k_cu_258c562a4cuda3std3__419piecewise_constructE,@object
	.size		_ZN34_INTERNAL_49a27f86_4_k_cu_258c562a4cuda3std3__419piecewise_constructE,(_ZN34_INTERNAL_49a27f86_4_k_cu_258c562a4cuda3std6ranges3__45__cpo5cdataE - _ZN34_INTERNAL_49a27f86_4_k_cu_258c562a4cuda3std3__419piecewise_constructE)
_ZN34_INTERNAL_49a27f86_4_k_cu_258c562a4cuda3std3__419piecewise_constructE:
	.zero		1
	.type		_ZN34_INTERNAL_49a27f86_4_k_cu_258c562a4cuda3std6ranges3__45__cpo5cdataE,@object
	.size		_ZN34_INTERNAL_49a27f86_4_k_cu_258c562a4cuda3std6ranges3__45__cpo5cdataE,(_ZN34_INTERNAL_49a27f86_4_k_cu_258c562a6thrust24THRUST_300001_SM_1000_NS12placeholders2_2E - _ZN34_INTERNAL_49a27f86_4_k_cu_258c562a4cuda3std6ranges3__45__cpo5cdataE)
_ZN34_INTERNAL_49a27f86_4_k_cu_258c562a4cuda3std6ranges3__45__cpo5cdataE:
	.zero		1
	.type		_ZN34_INTERNAL_49a27f86_4_k_cu_258c562a6thrust24THRUST_300001_SM_1000_NS12placeholders2_2E,@object
	.size		_ZN34_INTERNAL_49a27f86_4_k_cu_258c562a6thrust24THRUST_300001_SM_1000_NS12placeholders2_2E,(_ZN34_INTERNAL_49a27f86_4_k_cu_258c562a4cuda3std3__45__cpo3endE - _ZN34_INTERNAL_49a27f86_4_k_cu_258c562a6thrust24THRUST_300001_SM_1000_NS12placeholders2_2E)
_ZN34_INTERNAL_49a27f86_4_k_cu_258c562a6thrust24THRUST_300001_SM_1000_NS12placeholders2_2E:
	.zero		1
	.type		_ZN34_INTERNAL_49a27f86_4_k_cu_258c562a4cuda3std3__45__cpo3endE,@object
	.size		_ZN34_INTERNAL_49a27f86_4_k_cu_258c562a4cuda3std3__45__cpo3endE,(_ZN34_INTERNAL_49a27f86_4_k_cu_258c562a4cuda3std6ranges3__45__cpo3endE - _ZN34_INTERNAL_49a27f86_4_k_cu_258c562a4cuda3std3__45__cpo3endE)
_ZN34_INTERNAL_49a27f86_4_k_cu_258c562a4cuda3std3__45__cpo3endE:
	.zero		1
	.type		_ZN34_INTERNAL_49a27f86_4_k_cu_258c562a4cuda3std6ranges3__45__cpo3endE,@object
	.size		_ZN34_INTERNAL_49a27f86_4_k_cu_258c562a4cuda3std6ranges3__45__cpo3endE,(_ZN34_INTERNAL_49a27f86_4_k_cu_258c562a6thrust24THRUST_300001_SM_1000_NS12placeholders2_6E - _ZN34_INTERNAL_49a27f86_4_k_cu_258c562a4cuda3std6ranges3__45__cpo3endE)
_ZN34_INTERNAL_49a27f86_4_k_cu_258c562a4cuda3std6ranges3__45__cpo3endE:
	.zero		1
	.type		_ZN34_INTERNAL_49a27f86_4_k_cu_258c562a6thrust24THRUST_300001_SM_1000_NS12placeholders2_6E,@object
	.size		_ZN34_INTERNAL_49a27f86_4_k_cu_258c562a6thrust24THRUST_300001_SM_1000_NS12placeholders2_6E,(_ZN34_INTERNAL_49a27f86_4_k_cu_258c562a4cuda3std3__45__cpo4rendE - _ZN34_INTERNAL_49a27f86_4_k_cu_258c562a6thrust24THRUST_300001_SM_1000_NS12placeholders2_6E)
_ZN34_INTERNAL_49a27f86_4_k_cu_258c562a6thrust24THRUST_300001_SM_1000_NS12placeholders2_6E:
	.zero		1
	.type		_ZN34_INTERNAL_49a27f86_4_k_cu_258c562a4cuda3std3__45__cpo4rendE,@object
	.size		_ZN34_INTERNAL_49a27f86_4_k_cu_258c562a4cuda3std3__45__cpo4rendE,(_ZN34_INTERNAL_49a27f86_4_k_cu_258c562a4cuda3std6ranges3__45__cpo9iter_swapE - _ZN34_INTERNAL_49a27f86_4_k_cu_258c562a4cuda3std3__45__cpo4rendE)
_ZN34_INTERNAL_49a27f86_4_k_cu_258c562a4cuda3std3__45__cpo4rendE:
	.zero		1
	.type		_ZN34_INTERNAL_49a27f86_4_k_cu_258c562a4cuda3std6ranges3__45__cpo9iter_swapE,@object
	.size		_ZN34_INTERNAL_49a27f86_4_k_cu_258c562a4cuda3std6ranges3__45__cpo9iter_swapE,(_ZN34_INTERNAL_49a27f86_4_k_cu_258c562a4cuda3std3__48unexpectE - _ZN34_INTERNAL_49a27f86_4_k_cu_258c562a4cuda3std6ranges3__45__cpo9iter_swapE)
_ZN34_INTERNAL_49a27f86_4_k_cu_258c562a4cuda3std6ranges3__45__cpo9iter_swapE:
	.zero		1
	.type		_ZN34_INTERNAL_49a27f86_4_k_cu_258c562a4cuda3std3__48unexpectE,@object
	.size		_ZN34_INTERNAL_49a27f86_4_k_cu_258c562a4cuda3std3__48unexpectE,(_ZN34_INTERNAL_49a27f86_4_k_cu_258c562a6thrust24THRUST_300001_SM_1000_NS8cuda_cub3parE - _ZN34_INTERNAL_49a27f86_4_k_cu_258c562a4cuda3std3__48unexpectE)
_ZN34_INTERNAL_49a27f86_4_k_cu_258c562a4cuda3std3__48unexpectE:
	.zero		1
	.type		_ZN34_INTERNAL_49a27f86_4_k_cu_258c562a6thrust24THRUST_300001_SM_1000_NS8cuda_cub3parE,@object
	.size		_ZN34_INTERNAL_49a27f86_4_k_cu_258c562a6thrust24THRUST_300001_SM_1000_NS8cuda_cub3parE,(_ZN34_INTERNAL_49a27f86_4_k_cu_258c562a6thrust24THRUST_300001_SM_1000_NS12placeholders2_4E - _ZN34_INTERNAL_49a27f86_4_k_cu_258c562a6thrust24THRUST_300001_SM_1000_NS8cuda_cub3parE)
_ZN34_INTERNAL_49a27f86_4_k_cu_258c562a6thrust24THRUST_300001_SM_1000_NS8cuda_cub3parE:
	.zero		1
	.type		_ZN34_INTERNAL_49a27f86_4_k_cu_258c562a6thrust24THRUST_300001_SM_1000_NS12placeholders2_4E,@object
	.size		_ZN34_INTERNAL_49a27f86_4_k_cu_258c562a6thrust24THRUST_300001_SM_1000_NS12placeholders2_4E,(_ZN34_INTERNAL_49a27f86_4_k_cu_258c562a4cuda3std3__45__cpo4cendE - _ZN34_INTERNAL_49a27f86_4_k_cu_258c562a6thrust24THRUST_300001_SM_1000_NS12placeholders2_4E)
_ZN34_INTERNAL_49a27f86_4_k_cu_258c562a6thrust24THRUST_300001_SM_1000_NS12placeholders2_4E:
	.zero		1
	.type		_ZN34_INTERNAL_49a27f86_4_k_cu_258c562a4cuda3std3__45__cpo4cendE,@object
	.size		_ZN34_INTERNAL_49a27f86_4_k_cu_258c562a4cuda3std3__45__cpo4cendE,(_ZN34_INTERNAL_49a27f86_4_k_cu_258c562a4cuda3std6ranges3__45__cpo4cendE - _ZN34_INTERNAL_49a27f86_4_k_cu_258c562a4cuda3std3__45__cpo4cendE)
_ZN34_INTERNAL_49a27f86_4_k_cu_258c562a4cuda3std3__45__cpo4cendE:
	.zero		1
	.type		_ZN34_INTERNAL_49a27f86_4_k_cu_258c562a4cuda3std6ranges3__45__cpo4cendE,@object
	.size		_ZN34_INTERNAL_49a27f86_4_k_cu_258c562a4cuda3std6ranges3__45__cpo4cendE,(_ZN34_INTERNAL_49a27f86_4_k_cu_258c562a4cuda3std3__420unreachable_sentinelE - _ZN34_INTERNAL_49a27f86_4_k_cu_258c562a4cuda3std6ranges3__45__cpo4cendE)
_ZN34_INTERNAL_49a27f86_4_k_cu_258c562a4cuda3std6ranges3__45__cpo4cendE:
	.zero		1
	.type		_ZN34_INTERNAL_49a27f86_4_k_cu_258c562a4cuda3std3__420unreachable_sentinelE,@object
	.size		_ZN34_INTERNAL_49a27f86_4_k_cu_258c562a4cuda3std3__420unreachable_sentinelE,(_ZN34_INTERNAL_49a27f86_4_k_cu_258c562a4cuda3std6ranges3__45__cpo5ssizeE - _ZN34_INTERNAL_49a27f86_4_k_cu_258c562a4cuda3std3__420unreachable_sentinelE)
_ZN34_INTERNAL_49a27f86_4_k_cu_258c562a4cuda3std3__420unreachable_sentinelE:
	.zero		1
	.type		_ZN34_INTERNAL_49a27f86_4_k_cu_258c562a4cuda3std6ranges3__45__cpo5ssizeE,@object
	.size		_ZN34_INTERNAL_49a27f86_4_k_cu_258c562a4cuda3std6ranges3__45__cpo5ssizeE,(_ZN34_INTERNAL_49a27f86_4_k_cu_258c562a6thrust24THRUST_300001_SM_1000_NS12placeholders2_8E - _ZN34_INTERNAL_49a27f86_4_k_cu_258c562a4cuda3std6ranges3__45__cpo5ssizeE)
_ZN34_INTERNAL_49a27f86_4_k_cu_258c562a4cuda3std6ranges3__45__cpo5ssizeE:
	.zero		1
	.type		_ZN34_INTERNAL_49a27f86_4_k_cu_258c562a6thrust24THRUST_300001_SM_1000_NS12placeholders2_8E,@object
	.size		_ZN34_INTERNAL_49a27f86_4_k_cu_258c562a6thrust24THRUST_300001_SM_1000_NS12placeholders2_8E,(_ZN34_INTERNAL_49a27f86_4_k_cu_258c562a4cuda3std3__45__cpo5crendE - _ZN34_INTERNAL_49a27f86_4_k_cu_258c562a6thrust24THRUST_300001_SM_1000_NS12placeholders2_8E)
_ZN34_INTERNAL_49a27f86_4_k_cu_258c562a6thrust24THRUST_300001_SM_1000_NS12placeholders2_8E:
	.zero		1
	.type		_ZN34_INTERNAL_49a27f86_4_k_cu_258c562a4cuda3std3__45__cpo5crendE,@object
	.size		_ZN34_INTERNAL_49a27f86_4_k_cu_258c562a4cuda3std3__45__cpo5crendE,(_ZN34_INTERNAL_49a27f86_4_k_cu_258c562a4cuda3std6ranges3__45__cpo4prevE - _ZN34_INTERNAL_49a27f86_4_k_cu_258c562a4cuda3std3__45__cpo5crendE)
_ZN34_INTERNAL_49a27f86_4_k_cu_258c562a4cuda3std3__45__cpo5crendE:
	.zero		1
	.type		_ZN34_INTERNAL_49a27f86_4_k_cu_258c562a4cuda3std6ranges3__45__cpo4prevE,@object
	.size		_ZN34_INTERNAL_49a27f86_4_k_cu_258c562a4cuda3std6ranges3__45__cpo4prevE,(_ZN34_INTERNAL_49a27f86_4_k_cu_258c562a4cuda3std6ranges3__45__cpo9iter_moveE - _ZN34_INTERNAL_49a27f86_4_k_cu_258c562a4cuda3std6ranges3__45__cpo4prevE)
_ZN34_INTERNAL_49a27f86_4_k_cu_258c562a4cuda3std6ranges3__45__cpo4prevE:
	.zero		1
	.type		_ZN34_INTERNAL_49a27f86_4_k_cu_258c562a4cuda3std6ranges3__45__cpo9iter_moveE,@object
	.size		_ZN34_INTERNAL_49a27f86_4_k_cu_258c562a4cuda3std6ranges3__45__cpo9iter_moveE,(_ZN34_INTERNAL_49a27f86_4_k_cu_258c562a6thrust24THRUST_300001_SM_1000_NS6system6detail10sequential3seqE - _ZN34_INTERNAL_49a27f86_4_k_cu_258c562a4cuda3std6ranges3__45__cpo9iter_moveE)
_ZN34_INTERNAL_49a27f86_4_k_cu_258c562a4cuda3std6ranges3__45__cpo9iter_moveE:
	.zero		1
	.type		_ZN34_INTERNAL_49a27f86_4_k_cu_258c562a6thrust24THRUST_300001_SM_1000_NS6system6detail10sequential3seqE,@object
	.size		_ZN34_INTERNAL_49a27f86_4_k_cu_258c562a6thrust24THRUST_300001_SM_1000_NS6system6detail10sequential3seqE,(.L_31 - _ZN34_INTERNAL_49a27f86_4_k_cu_258c562a6thrust24THRUST_300001_SM_1000_NS6system6detail10sequential3seqE)
_ZN34_INTERNAL_49a27f86_4_k_cu_258c562a6thrust24THRUST_300001_SM_1000_NS6system6detail10sequential3seqE:
	.zero		1
.L_31:


//--------------------- .nv.shared._Z19process_cross_edgesPiP4EdgeiPbS2_ --------------------------
	.section	.nv.shared._Z19process_cross_edgesPiP4EdgeiPbS2_,"aw",@nobits
	.sectionflags	@""
.nv.shared._Z19process_cross_edgesPiP4EdgeiPbS2_:
	.zero		1025


//--------------------- .nv.shared._Z20root_pointer_jumpingPiS_iPb --------------------------
	.section	.nv.shared._Z20root_pointer_jumpingPiS_iPb,"aw",@nobits
	.sectionflags	@""
.nv.shared._Z20root_pointer_jumpingPiS_iPb:
	.zero		1025


//--------------------- .nv.shared._Z15pointer_jumpingPiiPb --------------------------
	.section	.nv.shared._Z15pointer_jumpingPiiPb,"aw",@nobits
	.sectionflags	@""
.nv.shared._Z15pointer_jumpingPiiPb:
	.zero		1025


//--------------------- .nv.shared._Z8hook_oddPiP4EdgeiPbS2_ --------------------------
	.section	.nv.shared._Z8hook_oddPiP4EdgeiPbS2_,"aw",@nobits
	.sectionflags	@""
.nv.shared._Z8hook_oddPiP4EdgeiPbS2_:
	.zero		1025


//--------------------- .nv.shared._Z9hook_evenPiP4EdgeiPbS2_ --------------------------
	.section	.nv.shared._Z9hook_evenPiP4EdgeiPbS2_,"aw",@nobits
	.sectionflags	@""
.nv.shared._Z9hook_evenPiP4EdgeiPbS2_:
	.zero		1025


//--------------------- .nv.constant0._ZN3cub18CUB_300001_SM_10006detail11EmptyKernelIvEEvv --------------------------
	.section	.nv.constant0._ZN3cub18CUB_300001_SM_10006detail11EmptyKernelIvEEvv,"a",@progbits
	.sectionflags	@""
	.align	4
.nv.constant0._ZN3cub18CUB_300001_SM_10006detail11EmptyKernelIvEEvv:
	.zero		896


//--------------------- .nv.constant0._Z19process_cross_edgesPiP4EdgeiPbS2_ --------------------------
	.section	.nv.constant0._Z19process_cross_edgesPiP4EdgeiPbS2_,"a",@progbits
	.sectionflags	@""
	.align	4
.nv.constant0._Z19process_cross_edgesPiP4EdgeiPbS2_:
	.zero		936


//--------------------- .nv.constant0._Z20leaf_pointer_jumpingPiS_i --------------------------
	.section	.nv.constant0._Z20leaf_pointer_jumpingPiS_i,"a",@progbits
	.sectionflags	@""
	.align	4
.nv.constant0._Z20leaf_pointer_jumpingPiS_i:
	.zero		916


//--------------------- .nv.constant0._Z20root_pointer_jumpingPiS_iPb --------------------------
	.section	.nv.constant0._Z20root_pointer_jumpingPiS_iPb,"a",@progbits
	.sectionflags	@""
	.align	4
.nv.constant0._Z20root_pointer_jumpingPiS_iPb:
	.zero		928


//--------------------- .nv.constant0._Z15pointer_jumpingPiiPb --------------------------
	.section	.nv.constant0._Z15pointer_jumpingPiiPb,"a",@progbits
	.sectionflags	@""
	.align	4
.nv.constant0._Z15pointer_jumpingPiiPb:
	.zero		920


//--------------------- .nv.constant0._Z8hook_oddPiP4EdgeiPbS2_ --------------------------
	.section	.nv.constant0._Z8hook_oddPiP4EdgeiPbS2_,"a",@progbits
	.sectionflags	@""
	.align	4
.nv.constant0._Z8hook_oddPiP4EdgeiPbS2_:
	.zero		936


//--------------------- .nv.constant0._Z9hook_evenPiP4EdgeiPbS2_ --------------------------
	.section	.nv.constant0._Z9hook_evenPiP4EdgeiPbS2_,"a",@progbits
	.sectionflags	@""
	.align	4
.nv.constant0._Z9hook_evenPiP4EdgeiPbS2_:
	.zero		936


//--------------------- .nv.constant0._Z9hook_initPiP4Edgei --------------------------
	.section	.nv.constant0._Z9hook_initPiP4Edgei,"a",@progbits
	.sectionflags	@""
	.align	4
.nv.constant0._Z9hook_initPiP4Edgei:
	.zero		916


//--------------------- .nv.constant0._Z13update_statesPiS_i --------------------------
	.section	.nv.constant0._Z13update_statesPiS_i,"a",@progbits
	.sectionflags	@""
	.align	4
.nv.constant0._Z13update_statesPiS_i:
	.zero		916


//--------------------- .nv.constant0._Z10accumulateP4EdgePbPii --------------------------
	.section	.nv.constant0._Z10accumulateP4EdgePbPii,"a",@progbits
	.sectionflags	@""
	.align	4
.nv.constant0._Z10accumulateP4EdgePbPii:
	.zero		924


//--------------------- .nv.constant0._Z23initialize_active_edgesPbi --------------------------
	.section	.nv.constant0._Z23initialize_active_edgesPbi,"a",@progbits
	.sectionflags	@""
	.align	4
.nv.constant0._Z23initialize_active_edgesPbi:
	.zero		908


//--------------------- .nv.constant0._Z17initialize_parentPii --------------------------
	.section	.nv.constant0._Z17initialize_parentPii,"a",@progbits
	.sectionflags	@""
	.align	4
.nv.constant0._Z17initialize_parentPii:
	.zero		908


//--------------------- SYMBOLS --------------------------

	.type		.nv.reservedSmem.offset0,@object
	.size		.nv.reservedSmem.offset0,0x4
	.type		.nv.reservedSmem.cap,@object
	.size		.nv.reservedSmem.cap,0x4
